def matmul_kernel(
    a_ptr,
    b_ptr,
    c_ptr,
    M,
    N,
    K,
    stride_am,
    stride_ak,
    stride_bk,
    stride_bn,
    stride_cm,
    stride_cn,
    BLOCK_M: tl.constexpr,
    BLOCK_N: tl.constexpr,
    BLOCK_K: tl.constexpr,
    GROUP_M: tl.constexpr,
):
    pid = tl.program_id(axis=0)
    num_pid_m = tl.cdiv(M, BLOCK_M)
    num_pid_n = tl.cdiv(N, BLOCK_N)
    num_pid_in_group = GROUP_M * num_pid_n
    group_id = pid // num_pid_in_group
    first_pid_m = group_id * GROUP_M
    group_size_m = min(num_pid_m - first_pid_m, GROUP_M)
    pid_m = first_pid_m + ((pid % num_pid_in_group) % group_size_m)
    pid_n = (pid % num_pid_in_group) // group_size_m

    offs_am = (pid_m * BLOCK_M + tl.arange(0, BLOCK_M)) % M
    offs_bn = (pid_n * BLOCK_N + tl.arange(0, BLOCK_N)) % N
    offs_k = tl.arange(0, BLOCK_K)
    a_ptrs = a_ptr + offs_am[:, None] * stride_am + offs_k[None, :] * stride_ak
    b_ptrs = b_ptr + offs_k[:, None] * stride_bk + offs_bn[None, :] * stride_bn

    acc = tl.zeros((BLOCK_M, BLOCK_N), dtype=tl.float32)
    for kk in range(0, tl.cdiv(K, BLOCK_K)):
        a = tl.load(a_ptrs, mask=offs_k[None, :] < K - kk * BLOCK_K, other=0.0)
        b = tl.load(b_ptrs, mask=offs_k[:, None] < K - kk * BLOCK_K, other=0.0)
        acc = tl.dot(a, b, acc)
        a_ptrs += BLOCK_K * stride_ak
        b_ptrs += BLOCK_K * stride_bk

    c = acc.to(c_ptr.dtype.element_ty)
    offs_cm = pid_m * BLOCK_M + tl.arange(0, BLOCK_M)
    offs_cn = pid_n * BLOCK_N + tl.arange(0, BLOCK_N)
    c_ptrs = c_ptr + offs_cm[:, None] * stride_cm + offs_cn[None, :] * stride_cn
    mask = (offs_cm[:, None] < M) & (offs_cn[None, :] < N)
    tl.store(c_ptrs, c, mask=mask)

# config = {"BLOCK_K": 32, "BLOCK_M": 256, "BLOCK_N": 64, "GROUP_M": 8, "arch": "sm_80", "dtype": "fp32", "num_ctas": 1, "num_stages": 3, "num_warps": 8}
# arch = sm_80


// ===== COMPILED SASS (sm_80) =====

	.target	sm_80

	.elftype	@"ET_EXEC"


//--------------------- .note.nv.tkinfo           --------------------------
	.section	.note.nv.tkinfo,"",@"SHT_NOTE"
	.sectionflags	@"SHF_NOTE_NV_TKINFO"
	.tkinfo
        /*0018*/ 	.word	0x00000002
        /*0030*/ 	.string	""
        /*0030*/ 	.string	"ptxas"
        /*0030*/ 	.string	"Cuda compilation tools, release 13.0, V13.0.88"
        /*0030*/ 	.string	"Build cuda_13.0.r13.0/compiler.36424714_0"
        /*0030*/ 	.string	"-v  -suppress-debug-info  -lineinfo  -arch sm_80 "



//--------------------- .note.nv.cuinfo           --------------------------
	.section	.note.nv.cuinfo,"",@"SHT_NOTE"
	.sectionflags	@"SHF_NOTE_NV_CUINFO"
        /*0018*/ 	.short	0x0002
        /*001a*/ 	.short	0x0050
        /*001c*/ 	.short	0x0082
	.zero		2


//--------------------- .nv.info                  --------------------------
	.section	.nv.info,"",@"SHT_CUDA_INFO"
	.align	4


	//----- nvinfo : EIATTR_REGCOUNT
	.align		4
        /*0000*/ 	.byte	0x04, 0x2f
        /*0002*/ 	.short	(.L_1 - .L_0)
	.align		4
.L_0:
        /*0004*/ 	.word	index@(matmul_kernel)
        /*0008*/ 	.word	0x000000fc


	//----- nvinfo : EIATTR_FRAME_SIZE
	.align		4
.L_1:
        /*000c*/ 	.byte	0x04, 0x11
        /*000e*/ 	.short	(.L_3 - .L_2)
	.align		4
.L_2:
        /*0010*/ 	.word	index@(matmul_kernel)
        /*0014*/ 	.word	0x00000000


	//----- nvinfo : EIATTR_MIN_STACK_SIZE
	.align		4
.L_3:
        /*0018*/ 	.byte	0x04, 0x12
        /*001a*/ 	.short	(.L_5 - .L_4)
	.align		4
.L_4:
        /*001c*/ 	.word	index@(matmul_kernel)
        /*0020*/ 	.word	0x00000000
.L_5:


//--------------------- .nv.info.matmul_kernel    --------------------------
	.section	.nv.info.matmul_kernel,"",@"SHT_CUDA_INFO"
	.sectionflags	@""
	.align	4


	//----- nvinfo : EIATTR_CUDA_API_VERSION
	.align		4
        /*0000*/ 	.byte	0x04, 0x37
        /*0002*/ 	.short	(.L_7 - .L_6)
.L_6:
        /*0004*/ 	.word	0x00000082


	//----- nvinfo : EIATTR_SW2861232_WAR
	.align		4
.L_7:
        /*0008*/ 	.byte	0x01, 0x35
	.zero		2


	//----- nvinfo : EIATTR_PARAM_CBANK
	.align		4
        /*000c*/ 	.byte	0x04, 0x0a
        /*000e*/ 	.short	(.L_9 - .L_8)
	.align		4
.L_8:
        /*0010*/ 	.word	index@(.nv.constant0.matmul_kernel)
        /*0014*/ 	.short	0x0160
        /*0016*/ 	.short	0x0050


	//----- nvinfo : EIATTR_CBANK_PARAM_SIZE
	.align		4
.L_9:
        /*0018*/ 	.byte	0x03, 0x19
        /*001a*/ 	.short	0x0050


	//----- nvinfo : EIATTR_KPARAM_INFO
	.align		4
        /*001c*/ 	.byte	0x04, 0x17
        /*001e*/ 	.short	(.L_11 - .L_10)
.L_10:
        /*0020*/ 	.word	0x00000000
        /*0024*/ 	.short	0x000d
        /*0026*/ 	.short	0x0048
        /*0028*/ 	.byte	0x00, 0xf4, 0x21, 0x00


	//----- nvinfo : EIATTR_KPARAM_INFO
	.align		4
.L_11:
        /*002c*/ 	.byte	0x04, 0x17
        /*002e*/ 	.short	(.L_13 - .L_12)
.L_12:
        /*0030*/ 	.word	0x00000000
        /*0034*/ 	.short	0x000c
        /*0036*/ 	.short	0x0040
        /*0038*/ 	.byte	0x00, 0xf4, 0x21, 0x00


	//----- nvinfo : EIATTR_KPARAM_INFO
	.align		4
.L_13:
        /*003c*/ 	.byte	0x04, 0x17
        /*003e*/ 	.short	(.L_15 - .L_14)
.L_14:
        /*0040*/ 	.word	0x00000000
        /*0044*/ 	.short	0x000b
        /*0046*/ 	.short	0x0038
        /*0048*/ 	.byte	0x00, 0xf0, 0x11, 0x00


	//----- nvinfo : EIATTR_KPARAM_INFO
	.align		4
.L_15:
        /*004c*/ 	.byte	0x04, 0x17
        /*004e*/ 	.short	(.L_17 - .L_16)
.L_16:
        /*0050*/ 	.word	0x00000000
        /*0054*/ 	.short	0x000a
        /*0056*/ 	.short	0x0034
        /*0058*/ 	.byte	0x00, 0xf0, 0x11, 0x00


	//----- nvinfo : EIATTR_KPARAM_INFO
	.align		4
.L_17:
        /*005c*/ 	.byte	0x04, 0x17
        /*005e*/ 	.short	(.L_19 - .L_18)
.L_18:
        /*0060*/ 	.word	0x00000000
        /*0064*/ 	.short	0x0009
        /*0066*/ 	.short	0x0030
        /*0068*/ 	.byte	0x00, 0xf0, 0x11, 0x00


	//----- nvinfo : EIATTR_KPARAM_INFO
	.align		4
.L_19:
        /*006c*/ 	.byte	0x04, 0x17
        /*006e*/ 	.short	(.L_21 - .L_20)
.L_20:
        /*0070*/ 	.word	0x00000000
        /*0074*/ 	.short	0x0008
        /*0076*/ 	.short	0x002c
        /*0078*/ 	.byte	0x00, 0xf0, 0x11, 0x00


	//----- nvinfo : EIATTR_KPARAM_INFO
	.align		4
.L_21:
        /*007c*/ 	.byte	0x04, 0x17
        /*007e*/ 	.short	(.L_23 - .L_22)
.L_22:
        /*0080*/ 	.word	0x00000000
        /*0084*/ 	.short	0x0007
        /*0086*/ 	.short	0x0028
        /*0088*/ 	.byte	0x00, 0xf0, 0x11, 0x00


	//----- nvinfo : EIATTR_KPARAM_INFO
	.align		4
.L_23:
        /*008c*/ 	.byte	0x04, 0x17
        /*008e*/ 	.short	(.L_25 - .L_24)
.L_24:
        /*0090*/ 	.word	0x00000000
        /*0094*/ 	.short	0x0006
        /*0096*/ 	.short	0x0024
        /*0098*/ 	.byte	0x00, 0xf0, 0x11, 0x00


	//----- nvinfo : EIATTR_KPARAM_INFO
	.align		4
.L_25:
        /*009c*/ 	.byte	0x04, 0x17
        /*009e*/ 	.short	(.L_27 - .L_26)
.L_26:
        /*00a0*/ 	.word	0x00000000
        /*00a4*/ 	.short	0x0005
        /*00a6*/ 	.short	0x0020
        /*00a8*/ 	.byte	0x00, 0xf0, 0x11, 0x00


	//----- nvinfo : EIATTR_KPARAM_INFO
	.align		4
.L_27:
        /*00ac*/ 	.byte	0x04, 0x17
        /*00ae*/ 	.short	(.L_29 - .L_28)
.L_28:
        /*00b0*/ 	.word	0x00000000
        /*00b4*/ 	.short	0x0004
        /*00b6*/ 	.short	0x001c
        /*00b8*/ 	.byte	0x00, 0xf0, 0x11, 0x00


	//----- nvinfo : EIATTR_KPARAM_INFO
	.align		4
.L_29:
        /*00bc*/ 	.byte	0x04, 0x17
        /*00be*/ 	.short	(.L_31 - .L_30)
.L_30:
        /*00c0*/ 	.word	0x00000000
        /*00c4*/ 	.short	0x0003
        /*00c6*/ 	.short	0x0018
        /*00c8*/ 	.byte	0x00, 0xf0, 0x11, 0x00


	//----- nvinfo : EIATTR_KPARAM_INFO
	.align		4
.L_31:
        /*00cc*/ 	.byte	0x04, 0x17
        /*00ce*/ 	.short	(.L_33 - .L_32)
.L_32:
        /*00d0*/ 	.word	0x00000000
        /*00d4*/ 	.short	0x0002
        /*00d6*/ 	.short	0x0010
        /*00d8*/ 	.byte	0x00, 0xf4, 0x21, 0x00


	//----- nvinfo : EIATTR_KPARAM_INFO
	.align		4
.L_33:
        /*00dc*/ 	.byte	0x04, 0x17
        /*00de*/ 	.short	(.L_35 - .L_34)
.L_34:
        /*00e0*/ 	.word	0x00000000
        /*00e4*/ 	.short	0x0001
        /*00e6*/ 	.short	0x0008
        /*00e8*/ 	.byte	0x00, 0xf4, 0x21, 0x00


	//----- nvinfo : EIATTR_KPARAM_INFO
	.align		4
.L_35:
        /*00ec*/ 	.byte	0x04, 0x17
        /*00ee*/ 	.short	(.L_37 - .L_36)
.L_36:
        /*00f0*/ 	.word	0x00000000
        /*00f4*/ 	.short	0x0000
        /*00f6*/ 	.short	0x0000
        /*00f8*/ 	.byte	0x00, 0xf4, 0x21, 0x00


	//----- nvinfo : EIATTR_MAXREG_COUNT
	.align		4
.L_37:
        /*00fc*/ 	.byte	0x03, 0x1b
        /*00fe*/ 	.short	0x00ff


	//----- nvinfo : EIATTR_NUM_BARRIERS
	.align		4
        /*0100*/ 	.byte	0x02, 0x4c
        /*0102*/ 	.byte	0x01
	.zero		1


	//----- nvinfo : EIATTR_MERCURY_ISA_VERSION
	.align		4
        /*0104*/ 	.byte	0x03, 0x5f
        /*0106*/ 	.short	0x0000


	//----- nvinfo : EIATTR_EXIT_INSTR_OFFSETS
	.align		4
        /*0108*/ 	.byte	0x04, 0x1c
        /*010a*/ 	.short	(.L_39 - .L_38)


	//   ....[0]....
.L_38:
        /*010c*/ 	.word	0x00007a70


	//   ....[1]....
        /*0110*/ 	.word	0x00007a90


	//----- nvinfo : EIATTR_REQNTID
	.align		4
.L_39:
        /*0114*/ 	.byte	0x04, 0x10
        /*0116*/ 	.short	(.L_41 - .L_40)
.L_40:
        /*0118*/ 	.word	0x00000100
        /*011c*/ 	.word	0x00000001
        /*0120*/ 	.word	0x00000001
.L_41:


//--------------------- .nv.callgraph             --------------------------
	.section	.nv.callgraph,"",@"SHT_CUDA_CALLGRAPH"
	.align	4
	.sectionentsize	8
	.align		4
        /*0000*/ 	.word	0x00000000
	.align		4
        /*0004*/ 	.word	0xffffffff
	.align		4
        /*0008*/ 	.word	0x00000000
	.align		4
        /*000c*/ 	.word	0xfffffffe
	.align		4
        /*0010*/ 	.word	0x00000000
	.align		4
        /*0014*/ 	.word	0xfffffffd
	.align		4
        /*0018*/ 	.word	0x00000000
	.align		4
        /*001c*/ 	.word	0xfffffffc


//--------------------- .nv.rel.action            --------------------------
	.section	.nv.rel.action,"",@"SHT_CUDA_RELOCINFO"
	.align	8
	.sectionentsize	8
        /*0000*/ 	.byte	0x73, 0x00, 0x00, 0x00, 0x00, 0x00, 0x00, 0x00, 0x00, 0x00, 0x00, 0x11, 0x25, 0x00, 0x05, 0x36


//--------------------- .nv.constant0.matmul_kernel --------------------------
	.section	.nv.constant0.matmul_kernel,"a",@progbits
	.sectionflags	@""
	.align	4
.nv.constant0.matmul_kernel:
	.zero		432


//--------------------- .text.matmul_kernel       --------------------------
	.section	.text.matmul_kernel,"ax",@progbits
	.sectioninfo	@"SHI_REGISTERS=252"
	.align	128
        .global         matmul_kernel
        .type           matmul_kernel,@function
        .size           matmul_kernel,(.L_x_4 - matmul_kernel)
        .other          matmul_kernel,@"STO_CUDA_ENTRY STV_DEFAULT"
matmul_kernel:
.text.matmul_kernel:
[----:B------:R-:W-:Y:S02]  /*0000*/  IMAD.MOV.U32 R1, RZ, RZ, c[0x0][0x28] ;  /* 0x00000a00ff017624 */ /* 0x000fe400078e00ff */
[----:B------:R-:W-:Y:S01]  /*0010*/  IMAD.MOV.U32 R0, RZ, RZ, c[0x0][0x17c] ;  /* 0x00005f00ff007624 */ /* 0x000fe200078e00ff */
[----:B------:R-:W1:Y:S01]  /*0020*/  S2R R5, SR_CTAID.X ;  /* 0x0000000000057919 */ /* 0x000e620000002500 */
[----:B------:R-:W-:Y:S01]  /*0030*/  IMAD.MOV.U32 R169, RZ, RZ, c[0x0][0x180] ;  /* 0x00006000ffa97624 */ /* 0x000fe200078e00ff */
[----:B------:R-:W-:Y:S01]  /*0040*/  IABS R18, c[0x0][0x178] ;  /* 0x00005e0000127a13 */ /* 0x000fe20000000000 */
[----:B------:R-:W-:Y:S01]  /*0050*/  IMAD.MOV.U32 R145, RZ, RZ, c[0x0][0x188] ;  /* 0x00006200ff917624 */ /* 0x000fe200078e00ff */
[----:B------:R-:W-:Y:S01]  /*0060*/  IADD3 R0, R0, 0x3f, RZ ;  /* 0x0000003f00007810 */ /* 0x000fe20007ffe0ff */
[----:B------:R-:W2:Y:S01]  /*0070*/  S2R R163, SR_TID.X ;  /* 0x0000000000a37919 */ /* 0x000ea20000002100 */
[----:B------:R-:W-:Y:S01]  /*0080*/  IADD3 R17, R169, -0x3d, RZ ;  /* 0xffffffc3a9117810 */ /* 0x000fe20007ffe0ff */
[C---:B------:R-:W-:Y:S01]  /*0090*/  IMAD.SHL.U32 R239, R145.reuse, 0x4, RZ ;  /* 0x0000000491ef7824 */ /* 0x040fe200078e00ff */
[----:B------:R-:W-:Y:S01]  /*00a0*/  SHF.R.S32.HI R3, RZ, 0x1f, R0 ;  /* 0x0000001fff037819 */ /* 0x000fe20000011400 */
[----:B------:R-:W-:Y:S01]  /*00b0*/  IMAD R223, R145, 0xc, RZ ;  /* 0x0000000c91df7824 */ /* 0x000fe200078e02ff */
[----:B------:R-:W-:Y:S01]  /*00c0*/  IADD3 R19, R169, -0x3e, RZ ;  /* 0xffffffc2a9137810 */ /* 0x000fe20007ffe0ff */
[----:B------:R-:W-:Y:S01]  /*00d0*/  IMAD.SHL.U32 R243, R145, 0x2, RZ ;  /* 0x0000000291f37824 */ /* 0x000fe200078e00ff */
[----:B------:R-:W-:Y:S01]  /*00e0*/  LEA.HI R3, R3, R0, RZ, 0x6 ;  /* 0x0000000003037211 */ /* 0x000fe200078f30ff */
[----:B------:R-:W-:Y:S01]  /*00f0*/  IMAD R241, R145, 0x3, RZ ;  /* 0x0000000391f17824 */ /* 0x000fe200078e02ff */
[----:B------:R-:W-:Y:S01]  /*0100*/  IADD3 R65, R169, -0x20, RZ ;  /* 0xffffffe0a9417810 */ /* 0x000fe20007ffe0ff */
[C---:B------:R-:W-:Y:S01]  /*0110*/  IMAD R207, R145.reuse, 0x14, RZ ;  /* 0x0000001491cf7824 */ /* 0x040fe200078e02ff */
[----:B------:R-:W-:Y:S01]  /*0120*/  SHF.R.S32.HI R3, RZ, 0x6, R3 ;  /* 0x00000006ff037819 */ /* 0x000fe20000011403 */
[----:B------:R-:W-:Y:S01]  /*0130*/  IMAD R237, R145, 0x5, RZ ;  /* 0x0000000591ed7824 */ /* 0x000fe200078e02ff */
[----:B------:R-:W-:Y:S01]  /*0140*/  IADD3 R20, R169, -0x9, RZ ;  /* 0xfffffff7a9147810 */ /* 0x000fe20007ffe0ff */
[----:B------:R-:W-:Y:S01]  /*0150*/  IMAD R199, R145, 0x18, RZ ;  /* 0x0000001891c77824 */ /* 0x000fe200078e02ff */
[----:B------:R-:W-:Y:S01]  /*0160*/  IADD3 R78, R169, -0x1, RZ ;  /* 0xffffffffa94e7810 */ /* 0x000fe20007ffe0ff */
[----:B------:R-:W-:Y:S01]  /*0170*/  IMAD.SHL.U32 R4, R3, 0x8, RZ ;  /* 0x0000000803047824 */ /* 0x000fe200078e00ff */
[----:B------:R-:W-:Y:S01]  /*0180*/  ULDC.64 UR4, c[0x0][0x118] ;  /* 0x0000460000047ab9 */ /* 0x000fe20000000a00 */
[C---:B------:R-:W-:Y:S01]  /*0190*/  IMAD R191, R145.reuse, 0x1c, RZ ;  /* 0x0000001c91bf7824 */ /* 0x040fe200078e02ff */
[----:B-1----:R-:W-:Y:S01]  /*01a0*/  IABS R8, R5 ;  /* 0x0000000500087213 */ /* 0x002fe20000000000 */
[C---:B------:R-:W-:Y:S01]  /*01b0*/  IMAD R235, R145.reuse, 0x6, RZ ;  /* 0x0000000691eb7824 */ /* 0x040fe200078e02ff */
[-C--:B------:R-:W-:Y:S01]  /*01c0*/  IABS R7, R4.reuse ;  /* 0x0000000400077213 */ /* 0x080fe20000000000 */
[C---:B------:R-:W-:Y:S01]  /*01d0*/  IMAD R233, R145.reuse, 0x7, RZ ;  /* 0x0000000791e97824 */ /* 0x040fe200078e02ff */
[----:B------:R-:W-:Y:S01]  /*01e0*/  IABS R10, R4 ;  /* 0x00000004000a7213 */ /* 0x000fe20000000000 */
[----:B------:R-:W-:Y:S01]  /*01f0*/  IMAD R45, R145, 0x24, RZ ;  /* 0x00000024912d7824 */ /* 0x000fe200078e02ff */
[----:B------:R-:W1:Y:S01]  /*0200*/  I2F.RP R0, R7 ;  /* 0x0000000700007306 */ /* 0x000e620000209400 */
[----:B--2---:R-:W-:Y:S01]  /*0210*/  LOP3.LUT R184, R163, 0xff, RZ, 0xc0, !PT ;  /* 0x000000ffa3b87812 */ /* 0x004fe200078ec0ff */
[C---:B------:R-:W-:Y:S01]  /*0220*/  IMAD.SHL.U32 R231, R145.reuse, 0x8, RZ ;  /* 0x0000000891e77824 */ /* 0x040fe200078e00ff */
[----:B------:R-:W-:Y:S01]  /*0230*/  IABS R95, c[0x0][0x17c] ;  /* 0x00005f00005f7a13 */ /* 0x000fe20000000000 */
[----:B------:R-:W-:Y:S01]  /*0240*/  IMAD R229, R145, 0x9, RZ ;  /* 0x0000000991e57824 */ /* 0x000fe200078e02ff */
[----:B------:R-:W-:Y:S01]  /*0250*/  IADD3 R96, R169, -0x7, RZ ;  /* 0xfffffff9a9607810 */ /* 0x000fe20007ffe0ff */
[----:B------:R-:W-:Y:S01]  /*0260*/  IMAD R29, R145, 0x28, RZ ;  /* 0x00000028911d7824 */ /* 0x000fe200078e02ff */
[----:B------:R-:W-:Y:S01]  /*0270*/  LOP3.LUT R182, R163, 0x1f, RZ, 0xc0, !PT ;  /* 0x0000001fa3b67812 */ /* 0x000fe200078ec0ff */
[----:B------:R-:W-:-:S02]  /*0280*/  IMAD R227, R145, 0xa, RZ ;  /* 0x0000000a91e37824 */ /* 0x000fc400078e02ff */
[C---:B------:R-:W-:Y:S02]  /*0290*/  IMAD R225, R145.reuse, 0xb, RZ ;  /* 0x0000000b91e17824 */ /* 0x040fe400078e02ff */
[C---:B------:R-:W-:Y:S02]  /*02a0*/  IMAD R63, R145.reuse, 0x30, RZ ;  /* 0x00000030913f7824 */ /* 0x040fe400078e02ff */
[C---:B------:R-:W-:Y:S01]  /*02b0*/  IMAD R47, R145.reuse, 0x34, RZ ;  /* 0x00000034912f7824 */ /* 0x040fe200078e02ff */
[----:B-1----:R-:W1:Y:S01]  /*02c0*/  MUFU.RCP R0, R0 ;  /* 0x0000000000007308 */ /* 0x002e620000001000 */
[C---:B------:R-:W-:Y:S02]  /*02d0*/  IMAD R221, R145.reuse, 0xd, RZ ;  /* 0x0000000d91dd7824 */ /* 0x040fe400078e02ff */
[C---:B------:R-:W-:Y:S02]  /*02e0*/  IMAD R31, R145.reuse, 0x38, RZ ;  /* 0x00000038911f7824 */ /* 0x040fe400078e02ff */
[----:B------:R-:W-:-:S02]  /*02f0*/  IMAD R219, R145, 0xe, RZ ;  /* 0x0000000e91db7824 */ /* 0x000fc400078e02ff */
[C---:B------:R-:W-:Y:S02]  /*0300*/  IMAD R217, R145.reuse, 0xf, RZ ;  /* 0x0000000f91d97824 */ /* 0x040fe400078e02ff */
[C---:B------:R-:W-:Y:S02]  /*0310*/  IMAD R41, R145.reuse, 0x44, RZ ;  /* 0x0000004491297824 */ /* 0x040fe400078e02ff */
[C---:B------:R-:W-:Y:S02]  /*0320*/  IMAD.SHL.U32 R215, R145.reuse, 0x10, RZ ;  /* 0x0000001091d77824 */ /* 0x040fe400078e00ff */
[C---:B------:R-:W-:Y:S02]  /*0330*/  IMAD R213, R145.reuse, 0x11, RZ ;  /* 0x0000001191d57824 */ /* 0x040fe400078e02ff */
[----:B------:R-:W-:Y:S01]  /*0340*/  IMAD R25, R145, 0x48, RZ ;  /* 0x0000004891197824 */ /* 0x000fe200078e02ff */
[----:B-1----:R-:W-:Y:S01]  /*0350*/  IADD3 R2, R0, 0xffffffe, RZ ;  /* 0x0ffffffe00027810 */ /* 0x002fe20007ffe0ff */
[----:B------:R-:W-:-:S02]  /*0360*/  IMAD.MOV R0, RZ, RZ, -R10 ;  /* 0x000000ffff007224 */ /* 0x000fc400078e0a0a */
[C---:B------:R-:W-:Y:S01]  /*0370*/  IMAD R211, R145.reuse, 0x12, RZ ;  /* 0x0000001291d37824 */ /* 0x040fe200078e02ff */
[----:B------:R1:W2:Y:S01]  /*0380*/  F2I.FTZ.U32.TRUNC.NTZ R3, R2 ;  /* 0x0000000200037305 */ /* 0x0002a2000021f000 */
[C---:B------:R-:W-:Y:S02]  /*0390*/  IMAD R209, R145.reuse, 0x13, RZ ;  /* 0x0000001391d17824 */ /* 0x040fe400078e02ff */
[C---:B------:R-:W-:Y:S02]  /*03a0*/  IMAD R59, R145.reuse, 0x50, RZ ;  /* 0x00000050913b7824 */ /* 0x040fe400078e02ff */
[C---:B------:R-:W-:Y:S02]  /*03b0*/  IMAD R43, R145.reuse, 0x54, RZ ;  /* 0x00000054912b7824 */ /* 0x040fe400078e02ff */
[----:B------:R-:W-:Y:S02]  /*03c0*/  IMAD R205, R145, 0x15, RZ ;  /* 0x0000001591cd7824 */ /* 0x000fe400078e02ff */
[----:B-1----:R-:W-:-:S02]  /*03d0*/  IMAD.MOV.U32 R2, RZ, RZ, RZ ;  /* 0x000000ffff027224 */ /* 0x002fc400078e00ff */
[C---:B------:R-:W-:Y:S02]  /*03e0*/  IMAD R27, R145.reuse, 0x58, RZ ;  /* 0x00000058911b7824 */ /* 0x040fe400078e02ff */
[C---:B------:R-:W-:Y:S02]  /*03f0*/  IMAD R203, R145.reuse, 0x16, RZ ;  /* 0x0000001691cb7824 */ /* 0x040fe400078e02ff */
[C---:B------:R-:W-:Y:S02]  /*0400*/  IMAD R201, R145.reuse, 0x17, RZ ;  /* 0x0000001791c97824 */ /* 0x040fe400078e02ff */
[----:B--2---:R-:W-:Y:S02]  /*0410*/  IMAD.MOV R6, RZ, RZ, -R3 ;  /* 0x000000ffff067224 */ /* 0x004fe400078e0a03 */
[----:B------:R-:W-:Y:S02]  /*0420*/  IMAD R53, R145, 0x60, RZ ;  /* 0x0000006091357824 */ /* 0x000fe400078e02ff */
[----:B------:R-:W-:-:S02]  /*0430*/  IMAD R9, R6, R7, RZ ;  /* 0x0000000706097224 */ /* 0x000fc400078e02ff */
[----:B------:R-:W-:Y:S02]  /*0440*/  IMAD.MOV.U32 R6, RZ, RZ, R8 ;  /* 0x000000ffff067224 */ /* 0x000fe400078e0008 */
[----:B------:R-:W-:-:S04]  /*0450*/  IMAD.HI.U32 R3, R3, R9, R2 ;  /* 0x0000000903037227 */ /* 0x000fc800078e0002 */
[----:B------:R-:W-:Y:S02]  /*0460*/  IMAD R37, R145, 0x64, RZ ;  /* 0x0000006491257824 */ /* 0x000fe400078e02ff */
[----:B------:R-:W-:-:S04]  /*0470*/  IMAD.HI.U32 R3, R3, R6, RZ ;  /* 0x0000000603037227 */ /* 0x000fc800078e00ff */
[----:B------:R-:W-:Y:S02]  /*0480*/  IMAD R0, R3, R0, R6 ;  /* 0x0000000003007224 */ /* 0x000fe400078e0206 */
[C---:B------:R-:W-:Y:S02]  /*0490*/  IMAD R197, R145.reuse, 0x19, RZ ;  /* 0x0000001991c57824 */ /* 0x040fe400078e02ff */
[----:B------:R-:W-:Y:S01]  /*04a0*/  IMAD R21, R145, 0x68, RZ ;  /* 0x0000006891157824 */ /* 0x000fe200078e02ff */
[----:B------:R-:W-:Y:S01]  /*04b0*/  ISETP.GT.U32.AND P1, PT, R7, R0, PT ;  /* 0x000000000700720c */ /* 0x000fe20003f24070 */
[C---:B------:R-:W-:Y:S02]  /*04c0*/  IMAD R195, R145.reuse, 0x1a, RZ ;  /* 0x0000001a91c37824 */ /* 0x040fe400078e02ff */
[C---:B------:R-:W-:Y:S02]  /*04d0*/  IMAD R193, R145.reuse, 0x1b, RZ ;  /* 0x0000001b91c17824 */ /* 0x040fe400078e02ff */
[----:B------:R-:W-:-:S02]  /*04e0*/  IMAD R55, R145, 0x70, RZ ;  /* 0x0000007091377824 */ /* 0x000fc400078e02ff */
[C---:B------:R-:W-:Y:S02]  /*04f0*/  IMAD R39, R145.reuse, 0x74, RZ ;  /* 0x0000007491277824 */ /* 0x040fe400078e02ff */
[C---:B------:R-:W-:Y:S02]  /*0500*/  IMAD R189, R145.reuse, 0x1d, RZ ;  /* 0x0000001d91bd7824 */ /* 0x040fe400078e02ff */
[----:B------:R-:W-:Y:S02]  /*0510*/  IMAD R23, R145, 0x78, RZ ;  /* 0x0000007891177824 */ /* 0x000fe400078e02ff */
[----:B------:R-:W-:Y:S01]  /*0520*/  @!P1 IMAD.IADD R0, R0, 0x1, -R7 ;  /* 0x0000000100009824 */ /* 0x000fe200078e0a07 */
[----:B------:R-:W-:Y:S01]  /*0530*/  @!P1 IADD3 R3, R3, 0x1, RZ ;  /* 0x0000000103039810 */ /* 0x000fe20007ffe0ff */
[C---:B------:R-:W-:Y:S01]  /*0540*/  IMAD R187, R145.reuse, 0x1e, RZ ;  /* 0x0000001e91bb7824 */ /* 0x040fe200078e02ff */
[----:B------:R-:W-:Y:S01]  /*0550*/  ISETP.NE.AND P1, PT, R4, RZ, PT ;  /* 0x000000ff0400720c */ /* 0x000fe20003f25270 */
[C---:B------:R-:W-:Y:S01]  /*0560*/  IMAD R89, R145.reuse, 0x7c, RZ ;  /* 0x0000007c91597824 */ /* 0x040fe200078e02ff */
[----:B------:R-:W-:Y:S01]  /*0570*/  ISETP.GE.U32.AND P0, PT, R0, R7, PT ;  /* 0x000000070000720c */ /* 0x000fe20003f06070 */
[----:B------:R-:W-:Y:S01]  /*0580*/  IMAD R185, R145, 0x1f, RZ ;  /* 0x0000001f91b97824 */ /* 0x000fe200078e02ff */
[----:B------:R-:W-:Y:S01]  /*0590*/  LOP3.LUT R0, R5, R4, RZ, 0x3c, !PT ;  /* 0x0000000405007212 */ /* 0x000fe200078e3cff */
[----:B------:R-:W-:-:S02]  /*05a0*/  IMAD.SHL.U32 R179, R184, 0x4, RZ ;  /* 0x00000004b8b37824 */ /* 0x000fc400078e00ff */
[----:B------:R-:W-:Y:S01]  /*05b0*/  IMAD.SHL.U32 R181, R145, 0x20, RZ ;  /* 0x0000002091b57824 */ /* 0x000fe200078e00ff */
[----:B------:R-:W-:Y:S01]  /*05c0*/  ISETP.GE.AND P2, PT, R0, RZ, PT ;  /* 0x000000ff0000720c */ /* 0x000fe20003f46270 */
[----:B------:R-:W-:Y:S01]  /*05d0*/  IMAD.MOV.U32 R0, RZ, RZ, c[0x0][0x178] ;  /* 0x00005e00ff007624 */ /* 0x000fe200078e00ff */
[C---:B------:R-:W-:Y:S02]  /*05e0*/  LOP3.LUT R177, R179.reuse, 0x20, RZ, 0x3c, !PT ;  /* 0x00000020b3b17812 */ /* 0x040fe400078e3cff */
[----:B------:R-:W-:Y:S02]  /*05f0*/  LOP3.LUT R175, R179, 0x40, RZ, 0x3c, !PT ;  /* 0x00000040b3af7812 */ /* 0x000fe400078e3cff */
[----:B------:R-:W-:Y:S02]  /*0600*/  IADD3 R0, R0, 0xff, RZ ;  /* 0x000000ff00007810 */ /* 0x000fe40007ffe0ff */
[----:B------:R-:W-:Y:S02]  /*0610*/  @P0 IADD3 R3, R3, 0x1, RZ ;  /* 0x0000000103030810 */ /* 0x000fe40007ffe0ff */
[----:B------:R-:W-:-:S03]  /*0620*/  LOP3.LUT R173, R179, 0x60, RZ, 0x3c, !PT ;  /* 0x00000060b3ad7812 */ /* 0x000fc600078e3cff */
[----:B------:R-:W-:Y:S01]  /*0630*/  IMAD.MOV.U32 R2, RZ, RZ, R3 ;  /* 0x000000ffff027224 */ /* 0x000fe200078e0003 */
[----:B------:R-:W-:-:S03]  /*0640*/  SHF.R.S32.HI R3, RZ, 0x1f, R0 ;  /* 0x0000001fff037819 */ /* 0x000fc60000011400 */
[----:B------:R-:W-:Y:S01]  /*0650*/  @!P2 IMAD.MOV R2, RZ, RZ, -R2 ;  /* 0x000000ffff02a224 */ /* 0x000fe200078e0a02 */
[----:B------:R-:W-:Y:S02]  /*0660*/  @!P1 LOP3.LUT R2, RZ, R4, RZ, 0x33, !PT ;  /* 0x00000004ff029212 */ /* 0x000fe400078e33ff */
[----:B------:R-:W-:-:S03]  /*0670*/  LEA.HI R3, R3, R0, RZ, 0x8 ;  /* 0x0000000003037211 */ /* 0x000fc600078f40ff */
[----:B------:R-:W-:Y:S02]  /*0680*/  IMAD.SHL.U32 R14, R2, 0x8, RZ ;  /* 0x00000008020e7824 */ /* 0x000fe400078e00ff */
[----:B------:R-:W-:-:S03]  /*0690*/  IMAD.MOV R2, RZ, RZ, -R2 ;  /* 0x000000ffff027224 */ /* 0x000fc600078e0a02 */
[----:B------:R-:W-:Y:S01]  /*06a0*/  LEA.HI.SX32 R3, R3, -R14, 0x18 ;  /* 0x8000000e03037211 */ /* 0x000fe200078fc2ff */
[----:B------:R-:W-:-:S03]  /*06b0*/  IMAD R16, R4, R2, R5 ;  /* 0x0000000204107224 */ /* 0x000fc600078e0205 */
[----:B------:R-:W-:Y:S02]  /*06c0*/  IMNMX R15, R3, 0x8, PT ;  /* 0x00000008030f7817 */ /* 0x000fe40003800200 */
[----:B------:R-:W-:Y:S02]  /*06d0*/  IABS R9, R16 ;  /* 0x0000001000097213 */ /* 0x000fe40000000000 */
[-C--:B------:R-:W-:Y:S02]  /*06e0*/  IABS R7, R15.reuse ;  /* 0x0000000f00077213 */ /* 0x080fe40000000000 */
[----:B------:R-:W-:Y:S02]  /*06f0*/  IABS R4, R15 ;  /* 0x0000000f00047213 */ /* 0x000fe40000000000 */
[----:B------:R-:W1:Y:S08]  /*0700*/  I2F.RP R0, R7 ;  /* 0x0000000700007306 */ /* 0x000e700000209400 */
[----:B-1----:R-:W1:Y:S02]  /*0710*/  MUFU.RCP R0, R0 ;  /* 0x0000000000007308 */ /* 0x002e640000001000 */
[----:B-1----:R-:W-:Y:S01]  /*0720*/  IADD3 R3, R0, 0xffffffe, RZ ;  /* 0x0ffffffe00037810 */ /* 0x002fe20007ffe0ff */
[----:B------:R-:W-:Y:S01]  /*0730*/  IMAD.MOV R0, RZ, RZ, -R4 ;  /* 0x000000ffff007224 */ /* 0x000fe200078e0a04 */
[----:B------:R-:W-:-:S04]  /*0740*/  IADD3 R4, R169, -0x30, RZ ;  /* 0xffffffd0a9047810 */ /* 0x000fc80007ffe0ff */
[----:B------:R-:W1:Y:S01]  /*0750*/  F2I.FTZ.U32.TRUNC.NTZ R3, R3 ;  /* 0x0000000300037305 */ /* 0x000e62000021f000 */
[----:B------:R-:W-:Y:S02]  /*0760*/  ISETP.GE.U32.AND P5, PT, R4, 0x7fffffb1, PT ;  /* 0x7fffffb10400780c */ /* 0x000fe40003fa6070 */
[----:B------:R-:W-:Y:S02]  /*0770*/  IADD3 R4, R169, -0x22, RZ ;  /* 0xffffffdea9047810 */ /* 0x000fe40007ffe0ff */
[----:B------:R-:W-:Y:S01]  /*0780*/  SEL R93, RZ, 0x1, P5 ;  /* 0x00000001ff5d7807 */ /* 0x000fe20002800000 */
[----:B-1----:R-:W-:-:S04]  /*0790*/  IMAD.MOV R6, RZ, RZ, -R3 ;  /* 0x000000ffff067224 */ /* 0x002fc800078e0a03 */
[----:B------:R-:W-:-:S04]  /*07a0*/  IMAD.MOV.U32 R2, RZ, RZ, R6 ;  /* 0x000000ffff027224 */ /* 0x000fc800078e0006 */
[----:B------:R-:W-:Y:S02]  /*07b0*/  IMAD R5, R2, R7, RZ ;  /* 0x0000000702057224 */ /* 0x000fe400078e02ff */
[----:B------:R-:W-:-:S04]  /*07c0*/  IMAD.MOV.U32 R2, RZ, RZ, RZ ;  /* 0x000000ffff027224 */ /* 0x000fc800078e00ff */
[----:B------:R-:W-:Y:S01]  /*07d0*/  IMAD.HI.U32 R2, R3, R5, R2 ;  /* 0x0000000503027227 */ /* 0x000fe200078e0002 */
[----:B------:R-:W-:-:S04]  /*07e0*/  IADD3 R3, R169, -0x2f, RZ ;  /* 0xffffffd1a9037810 */ /* 0x000fc80007ffe0ff */
[----:B------:R-:W-:Y:S01]  /*07f0*/  ISETP.GE.U32.AND P4, PT, R3, 0x7fffffb2, PT ;  /* 0x7fffffb20300780c */ /* 0x000fe20003f86070 */
[----:B------:R-:W-:Y:S01]  /*0800*/  IMAD.HI.U32 R2, R2, R9, RZ ;  /* 0x0000000902027227 */ /* 0x000fe200078e00ff */
[----:B------:R-:W-:Y:S02]  /*0810*/  IADD3 R3, R169, -0x2e, RZ ;  /* 0xffffffd2a9037810 */ /* 0x000fe40007ffe0ff */
[----:B------:R-:W-:Y:S01]  /*0820*/  SEL R92, RZ, 0x1fffe, P4 ;  /* 0x0001fffeff5c7807 */ /* 0x000fe20002000000 */
[----:B------:R-:W-:Y:S01]  /*0830*/  IMAD R0, R2, R0, R9 ;  /* 0x0000000002007224 */ /* 0x000fe200078e0209 */
[----:B------:R-:W-:Y:S02]  /*0840*/  ISETP.GE.U32.AND P6, PT, R3, 0x7fffffb3, PT ;  /* 0x7fffffb30300780c */ /* 0x000fe40003fc6070 */
[----:B------:R-:W-:Y:S01]  /*0850*/  IADD3 R3, R169, -0x2c, RZ ;  /* 0xffffffd4a9037810 */ /* 0x000fe20007ffe0ff */
[----:B------:R-:W-:Y:S01]  /*0860*/  IMAD.IADD R93, R93, 0x1, R92 ;  /* 0x000000015d5d7824 */ /* 0x000fe200078e025c */
[----:B------:R-:W-:-:S02]  /*0870*/  ISETP.GT.U32.AND P0, PT, R7, R0, PT ;  /* 0x000000000700720c */ /* 0x000fc40003f04070 */
[----:B------:R-:W-:Y:S02]  /*0880*/  SEL R70, RZ, 0x4, P6 ;  /* 0x00000004ff467807 */ /* 0x000fe40003000000 */
[----:B------:R-:W-:-:S09]  /*0890*/  LOP3.LUT R93, R93, 0x3, RZ, 0xc0, !PT ;  /* 0x000000035d5d7812 */ /* 0x000fd200078ec0ff */
[----:B------:R-:W-:Y:S01]  /*08a0*/  @!P0 IMAD.IADD R0, R0, 0x1, -R7 ;  /* 0x0000000100008824 */ /* 0x000fe200078e0a07 */
[----:B------:R-:W-:Y:S02]  /*08b0*/  @!P0 IADD3 R2, R2, 0x1, RZ ;  /* 0x0000000102028810 */ /* 0x000fe40007ffe0ff */
[----:B------:R-:W-:Y:S02]  /*08c0*/  ISETP.NE.AND P0, PT, R15, RZ, PT ;  /* 0x000000ff0f00720c */ /* 0x000fe40003f05270 */
[----:B------:R-:W-:Y:S02]  /*08d0*/  ISETP.GE.U32.AND P1, PT, R0, R7, PT ;  /* 0x000000070000720c */ /* 0x000fe40003f26070 */
[----:B------:R-:W-:-:S04]  /*08e0*/  LOP3.LUT R0, R16, R15, RZ, 0x3c, !PT ;  /* 0x0000000f10007212 */ /* 0x000fc800078e3cff */
[----:B------:R-:W-:Y:S02]  /*08f0*/  ISETP.GE.AND P3, PT, R0, RZ, PT ;  /* 0x000000ff0000720c */ /* 0x000fe40003f66270 */
[----:B------:R-:W-:-:S04]  /*0900*/  IADD3 R0, R169, -0x2d, RZ ;  /* 0xffffffd3a9007810 */ /* 0x000fc80007ffe0ff */
[----:B------:R-:W-:Y:S02]  /*0910*/  ISETP.GE.U32.AND P2, PT, R0, 0x7fffffb4, PT ;  /* 0x7fffffb40000780c */ /* 0x000fe40003f46070 */
[C---:B------:R-:W-:Y:S02]  /*0920*/  IADD3 R0, R169.reuse, -0x2b, RZ ;  /* 0xffffffd5a9007810 */ /* 0x040fe40007ffe0ff */
[----:B------:R-:W-:Y:S02]  /*0930*/  @P1 IADD3 R2, R2, 0x1, RZ ;  /* 0x0000000102021810 */ /* 0x000fe40007ffe0ff */
[----:B------:R-:W-:Y:S02]  /*0940*/  ISETP.GE.U32.AND P1, PT, R0, 0x7fffffb6, PT ;  /* 0x7fffffb60000780c */ /* 0x000fe40003f26070 */
[----:B------:R-:W-:Y:S01]  /*0950*/  IADD3 R0, R169, -0x29, RZ ;  /* 0xffffffd7a9007810 */ /* 0x000fe20007ffe0ff */
[----:B------:R-:W-:Y:S01]  /*0960*/  @!P3 IMAD.MOV R2, RZ, RZ, -R2 ;  /* 0x000000ffff02b224 */ /* 0x000fe200078e0a02 */
[----:B------:R-:W-:-:S02]  /*0970*/  @!P0 LOP3.LUT R2, RZ, R15, RZ, 0x33, !PT ;  /* 0x0000000fff028212 */ /* 0x000fc400078e33ff */
[----:B------:R-:W-:Y:S02]  /*0980*/  ISETP.GE.U32.AND P0, PT, R0, 0x7fffffb8, PT ;  /* 0x7fffffb80000780c */ /* 0x000fe40003f06070 */
[----:B------:R-:W-:Y:S01]  /*0990*/  IADD3 R0, R169, -0x27, RZ ;  /* 0xffffffd9a9007810 */ /* 0x000fe20007ffe0ff */
[----:B------:R-:W-:Y:S01]  /*09a0*/  IMAD.MOV R6, RZ, RZ, -R2 ;  /* 0x000000ffff067224 */ /* 0x000fe200078e0a02 */
[----:B------:R-:W-:Y:S01]  /*09b0*/  ISETP.GE.U32.AND P3, PT, R3, 0x7fffffb5, PT ;  /* 0x7fffffb50300780c */ /* 0x000fe20003f66070 */
[----:B------:R-:W-:Y:S01]  /*09c0*/  IMAD.SHL.U32 R2, R2, 0x40, RZ ;  /* 0x0000004002027824 */ /* 0x000fe200078e00ff */
[C---:B------:R-:W-:Y:S02]  /*09d0*/  IADD3 R3, R169.reuse, -0x2a, RZ ;  /* 0xffffffd6a9037810 */ /* 0x040fe40007ffe0ff */
[----:B------:R-:W-:Y:S02]  /*09e0*/  ISETP.GE.U32.AND P5, PT, R0, 0x7fffffba, PT ;  /* 0x7fffffba0000780c */ /* 0x000fe40003fa6070 */
[----:B------:R-:W-:-:S02]  /*09f0*/  IADD3 R0, R169, -0x25, RZ ;  /* 0xffffffdba9007810 */ /* 0x000fc40007ffe0ff */
[----:B------:R-:W-:Y:S02]  /*0a00*/  ISETP.GE.U32.AND P4, PT, R3, 0x7fffffb7, PT ;  /* 0x7fffffb70300780c */ /* 0x000fe40003f86070 */
[C---:B------:R-:W-:Y:S02]  /*0a10*/  IADD3 R3, R169.reuse, -0x28, RZ ;  /* 0xffffffd8a9037810 */ /* 0x040fe40007ffe0ff */
[----:B------:R-:W-:Y:S02]  /*0a20*/  ISETP.GE.U32.AND P6, PT, R0, 0x7fffffbc, PT ;  /* 0x7fffffbc0000780c */ /* 0x000fe40003fc6070 */
[----:B------:R-:W-:Y:S02]  /*0a30*/  IADD3 R0, R169, -0x23, RZ ;  /* 0xffffffdda9007810 */ /* 0x000fe40007ffe0ff */
[----:B------:R-:W-:Y:S02]  /*0a40*/  SEL R75, RZ, 0x7fff8, P2 ;  /* 0x0007fff8ff4b7807 */ /* 0x000fe40001000000 */
[----:B------:R-:W-:-:S02]  /*0a50*/  ISETP.GE.U32.AND P2, PT, R3, 0x7fffffb9, PT ;  /* 0x7fffffb90300780c */ /* 0x000fc40003f46070 */
[----:B------:R-:W-:Y:S02]  /*0a60*/  IADD3 R3, R169, -0x26, RZ ;  /* 0xffffffdaa9037810 */ /* 0x000fe40007ffe0ff */
[----:B------:R-:W-:Y:S02]  /*0a70*/  SEL R67, RZ, 0x1, P3 ;  /* 0x00000001ff437807 */ /* 0x000fe40001800000 */
[----:B------:R-:W-:Y:S02]  /*0a80*/  ISETP.GE.U32.AND P3, PT, R0, 0x7fffffbe, PT ;  /* 0x7fffffbe0000780c */ /* 0x000fe40003f66070 */
[----:B------:R-:W-:Y:S01]  /*0a90*/  SEL R90, RZ, 0x1fffe, P1 ;  /* 0x0001fffeff5a7807 */ /* 0x000fe20000800000 */
[----:B------:R-:W1:Y:S01]  /*0aa0*/  I2F.RP R0, R18 ;  /* 0x0000001200007306 */ /* 0x000e620000209400 */
[----:B------:R-:W-:Y:S02]  /*0ab0*/  ISETP.GE.U32.AND P1, PT, R3, 0x7fffffbb, PT ;  /* 0x7fffffbb0300780c */ /* 0x000fe40003f26070 */
[----:B------:R-:W-:Y:S01]  /*0ac0*/  IADD3 R3, R169, -0x24, RZ ;  /* 0xffffffdca9037810 */ /* 0x000fe20007ffe0ff */
[----:B------:R-:W-:Y:S01]  /*0ad0*/  IMAD.IADD R92, R67, 0x1, R90 ;  /* 0x00000001435c7824 */ /* 0x000fe200078e025a */
[----:B------:R-:W-:-:S02]  /*0ae0*/  SEL R73, RZ, 0x7fff8, P0 ;  /* 0x0007fff8ff497807 */ /* 0x000fc40000000000 */
[----:B------:R-:W-:Y:S02]  /*0af0*/  ISETP.GE.U32.AND P0, PT, R3, 0x7fffffbd, PT ;  /* 0x7fffffbd0300780c */ /* 0x000fe40003f06070 */
[----:B------:R-:W-:Y:S02]  /*0b00*/  IADD3 R3, R169, -0x21, RZ ;  /* 0xffffffdfa9037810 */ /* 0x000fe40007ffe0ff */
[----:B------:R-:W-:Y:S02]  /*0b10*/  SEL R68, RZ, 0x4, P4 ;  /* 0x00000004ff447807 */ /* 0x000fe40002000000 */
[----:B------:R-:W-:Y:S02]  /*0b20*/  ISETP.GE.U32.AND P4, PT, R3, 0x7fffffc0, PT ;  /* 0x7fffffc00300780c */ /* 0x000fe40003f86070 */
[----:B------:R-:W-:Y:S01]  /*0b30*/  IADD3 R3, R169, -0x17, RZ ;  /* 0xffffffe9a9037810 */ /* 0x000fe20007ffe0ff */
[----:B-1----:R-:W1:Y:S01]  /*0b40*/  MUFU.RCP R0, R0 ;  /* 0x0000000000007308 */ /* 0x002e620000001000 */
[----:B------:R-:W-:-:S02]  /*0b50*/  SEL R85, RZ, 0x1fffe, P5 ;  /* 0x0001fffeff557807 */ /* 0x000fc40002800000 */
[----:B------:R-:W-:Y:S02]  /*0b60*/  ISETP.GE.U32.AND P5, PT, R4, 0x7fffffbf, PT ;  /* 0x7fffffbf0400780c */ /* 0x000fe40003fa6070 */
[----:B------:R-:W-:Y:S02]  /*0b70*/  SEL R76, RZ, 0x1, P2 ;  /* 0x00000001ff4c7807 */ /* 0x000fe40001000000 */
[----:B------:R-:W-:Y:S02]  /*0b80*/  IADD3 R4, R169, -0x18, RZ ;  /* 0xffffffe8a9047810 */ /* 0x000fe40007ffe0ff */
[----:B------:R-:W-:Y:S01]  /*0b90*/  ISETP.GE.U32.AND P2, PT, R3, 0x7fffffca, PT ;  /* 0x7fffffca0300780c */ /* 0x000fe20003f46070 */
[----:B------:R-:W-:Y:S01]  /*0ba0*/  IMAD.IADD R76, R76, 0x1, R85 ;  /* 0x000000014c4c7824 */ /* 0x000fe200078e0255 */
[----:B------:R-:W-:Y:S02]  /*0bb0*/  IADD3 R3, R169, -0x15, RZ ;  /* 0xffffffeba9037810 */ /* 0x000fe40007ffe0ff */
[----:B------:R-:W-:-:S02]  /*0bc0*/  SEL R64, RZ, 0x7fff8, P6 ;  /* 0x0007fff8ff407807 */ /* 0x000fc40003000000 */
[----:B------:R-:W-:Y:S02]  /*0bd0*/  ISETP.GE.U32.AND P6, PT, R4, 0x7fffffc9, PT ;  /* 0x7fffffc90400780c */ /* 0x000fe40003fc6070 */
[----:B------:R-:W-:Y:S02]  /*0be0*/  SEL R69, RZ, 0x4, P1 ;  /* 0x00000004ff457807 */ /* 0x000fe40000800000 */
[----:B------:R-:W-:Y:S02]  /*0bf0*/  ISETP.GE.U32.AND P1, PT, R3, 0x7fffffcc, PT ;  /* 0x7fffffcc0300780c */ /* 0x000fe40003f26070 */
[C---:B------:R-:W-:Y:S02]  /*0c00*/  IADD3 R4, R169.reuse, -0x13, RZ ;  /* 0xffffffeda9047810 */ /* 0x040fe40007ffe0ff */
[----:B------:R-:W-:Y:S02]  /*0c10*/  IADD3 R3, R169, -0x16, RZ ;  /* 0xffffffeaa9037810 */ /* 0x000fe40007ffe0ff */
[----:B------:R-:W-:-:S02]  /*0c20*/  SEL R91, RZ, 0x1, P0 ;  /* 0x00000001ff5b7807 */ /* 0x000fc40000000000 */
[----:B------:R-:W-:Y:S02]  /*0c30*/  SEL R88, RZ, 0x1fffe, P3 ;  /* 0x0001fffeff587807 */ /* 0x000fe40001800000 */
[----:B------:R-:W-:Y:S02]  /*0c40*/  ISETP.GE.U32.AND P0, PT, R4, 0x7fffffce, PT ;  /* 0x7fffffce0400780c */ /* 0x000fe40003f06070 */
[----:B------:R-:W-:Y:S01]  /*0c50*/  ISETP.GE.U32.AND P3, PT, R3, 0x7fffffcb, PT ;  /* 0x7fffffcb0300780c */ /* 0x000fe20003f66070 */
[----:B------:R-:W-:Y:S01]  /*0c60*/  IMAD.IADD R88, R91, 0x1, R88 ;  /* 0x000000015b587824 */ /* 0x000fe200078e0258 */
[C---:B------:R-:W-:Y:S02]  /*0c70*/  IADD3 R4, R169.reuse, -0x11, RZ ;  /* 0xffffffefa9047810 */ /* 0x040fe40007ffe0ff */
[----:B------:R-:W-:Y:S02]  /*0c80*/  IADD3 R3, R169, -0x14, RZ ;  /* 0xffffffeca9037810 */ /* 0x000fe40007ffe0ff */
[----:B------:R-:W-:-:S02]  /*0c90*/  SEL R71, RZ, 0x4, P5 ;  /* 0x00000004ff477807 */ /* 0x000fc40002800000 */
[----:B------:R-:W-:Y:S02]  /*0ca0*/  SEL R66, RZ, 0x7fff8, P4 ;  /* 0x0007fff8ff427807 */ /* 0x000fe40002000000 */
[----:B------:R-:W-:Y:S02]  /*0cb0*/  ISETP.GE.U32.AND P5, PT, R4, 0x7fffffd0, PT ;  /* 0x7fffffd00400780c */ /* 0x000fe40003fa6070 */
[----:B------:R-:W-:Y:S02]  /*0cc0*/  ISETP.GE.U32.AND P4, PT, R3, 0x7fffffcd, PT ;  /* 0x7fffffcd0300780c */ /* 0x000fe40003f86070 */
[C---:B------:R-:W-:Y:S02]  /*0cd0*/  IADD3 R4, R169.reuse, -0x1b, RZ ;  /* 0xffffffe5a9047810 */ /* 0x040fe40007ffe0ff */
[----:B------:R-:W-:Y:S02]  /*0ce0*/  IADD3 R3, R169, -0x12, RZ ;  /* 0xffffffeea9037810 */ /* 0x000fe40007ffe0ff */
[----:B-1----:R-:W-:-:S02]  /*0cf0*/  IADD3 R0, R0, 0xffffffe, RZ ;  /* 0x0ffffffe00007810 */ /* 0x002fc40007ffe0ff */
[----:B------:R-:W-:Y:S02]  /*0d00*/  SEL R12, RZ, 0x1, P6 ;  /* 0x00000001ff0c7807 */ /* 0x000fe40003000000 */
[----:B------:R-:W-:Y:S01]  /*0d10*/  SEL R13, RZ, 0x1fffe, P2 ;  /* 0x0001fffeff0d7807 */ /* 0x000fe20001000000 */
[----:B------:R1:W2:Y:S01]  /*0d20*/  F2I.FTZ.U32.TRUNC.NTZ R5, R0 ;  /* 0x0000000000057305 */ /* 0x0002a2000021f000 */
[----:B------:R-:W-:Y:S02]  /*0d30*/  ISETP.GE.U32.AND P6, PT, R4, 0x7fffffc6, PT ;  /* 0x7fffffc60400780c */ /* 0x000fe40003fc6070 */
[----:B------:R-:W-:Y:S01]  /*0d40*/  ISETP.GE.U32.AND P2, PT, R3, 0x7fffffcf, PT ;  /* 0x7fffffcf0300780c */ /* 0x000fe20003f46070 */
[----:B------:R-:W-:Y:S01]  /*0d50*/  IMAD.IADD R12, R12, 0x1, R13 ;  /* 0x000000010c0c7824 */ /* 0x000fe200078e020d */
[----:B------:R-:W-:Y:S01]  /*0d60*/  IADD3 R4, R169, -0x19, RZ ;  /* 0xffffffe7a9047810 */ /* 0x000fe20007ffe0ff */
[----:B------:R-:W-:Y:S01]  /*0d70*/  IMAD R13, R145, 0x3c, RZ ;  /* 0x0000003c910d7824 */ /* 0x000fe200078e02ff */
[----:B------:R-:W-:-:S02]  /*0d80*/  IADD3 R3, R169, -0x1c, RZ ;  /* 0xffffffe4a9037810 */ /* 0x000fc40007ffe0ff */
[----:B------:R-:W-:Y:S01]  /*0d90*/  SEL R10, RZ, 0x4, P3 ;  /* 0x00000004ff0a7807 */ /* 0x000fe20001800000 */
[----:B-1----:R-:W-:Y:S01]  /*0da0*/  IMAD R0, R15, R6, R16 ;  /* 0x000000060f007224 */ /* 0x002fe200078e0210 */
[----:B------:R-:W-:Y:S02]  /*0db0*/  SEL R11, RZ, 0x7fff8, P1 ;  /* 0x0007fff8ff0b7807 */ /* 0x000fe40000800000 */
[----:B------:R-:W-:Y:S02]  /*0dc0*/  ISETP.GE.U32.AND P3, PT, R4, 0x7fffffc8, PT ;  /* 0x7fffffc80400780c */ /* 0x000fe40003f66070 */
[----:B------:R-:W-:Y:S01]  /*0dd0*/  ISETP.GE.U32.AND P1, PT, R3, 0x7fffffc5, PT ;  /* 0x7fffffc50300780c */ /* 0x000fe20003f26070 */
[----:B--2---:R-:W-:Y:S01]  /*0de0*/  IMAD.MOV R15, RZ, RZ, -R5 ;  /* 0x000000ffff0f7224 */ /* 0x004fe200078e0a05 */
[C---:B------:R-:W-:Y:S02]  /*0df0*/  IADD3 R4, R169.reuse, -0x3b, RZ ;  /* 0xffffffc5a9047810 */ /* 0x040fe40007ffe0ff */
[----:B------:R-:W-:Y:S01]  /*0e00*/  IADD3 R3, R169, -0x1a, RZ ;  /* 0xffffffe6a9037810 */ /* 0x000fe20007ffe0ff */
[----:B------:R-:W-:Y:S01]  /*0e10*/  IMAD R15, R15, R18, RZ ;  /* 0x000000120f0f7224 */ /* 0x000fe200078e02ff */
[----:B------:R-:W-:-:S02]  /*0e20*/  SEL R8, RZ, 0x1, P4 ;  /* 0x00000001ff087807 */ /* 0x000fc40002000000 */
[----:B------:R-:W-:Y:S02]  /*0e30*/  SEL R9, RZ, 0x1fffe, P0 ;  /* 0x0001fffeff097807 */ /* 0x000fe40000000000 */
[----:B------:R-:W-:Y:S02]  /*0e40*/  ISETP.GE.U32.AND P4, PT, R4, 0x7fffffa6, PT ;  /* 0x7fffffa60400780c */ /* 0x000fe40003f86070 */
[----:B------:R-:W-:Y:S01]  /*0e50*/  ISETP.GE.U32.AND P0, PT, R3, 0x7fffffc7, PT ;  /* 0x7fffffc70300780c */ /* 0x000fe20003f06070 */
[----:B------:R-:W-:Y:S01]  /*0e60*/  IMAD.IADD R8, R8, 0x1, R9 ;  /* 0x0000000108087824 */ /* 0x000fe200078e0209 */
[----:B------:R-:W-:Y:S01]  /*0e70*/  IADD3 R4, R169, -0x39, RZ ;  /* 0xffffffc7a9047810 */ /* 0x000fe20007ffe0ff */
[----:B------:R-:W-:Y:S01]  /*0e80*/  IMAD R9, R145, 0x4c, RZ ;  /* 0x0000004c91097824 */ /* 0x000fe200078e02ff */
[----:B------:R-:W-:Y:S02]  /*0e90*/  IADD3 R3, R169, -0x3c, RZ ;  /* 0xffffffc4a9037810 */ /* 0x000fe40007ffe0ff */
[----:B------:R-:W-:-:S02]  /*0ea0*/  SEL R6, RZ, 0x4, P2 ;  /* 0x00000004ff067807 */ /* 0x000fc40001000000 */
[----:B------:R-:W-:Y:S02]  /*0eb0*/  SEL R7, RZ, 0x7fff8, P5 ;  /* 0x0007fff8ff077807 */ /* 0x000fe40002800000 */
[----:B------:R-:W-:Y:S02]  /*0ec0*/  ISETP.GE.U32.AND P2, PT, R4, 0x7fffffa8, PT ;  /* 0x7fffffa80400780c */ /* 0x000fe40003f46070 */
[----:B------:R-:W-:Y:S01]  /*0ed0*/  ISETP.GE.U32.AND P5, PT, R3, 0x7fffffa5, PT ;  /* 0x7fffffa50300780c */ /* 0x000fe20003fa6070 */
[----:B------:R-:W-:Y:S01]  /*0ee0*/  IMAD.IADD R3, R14, 0x1, R0 ;  /* 0x000000010e037824 */ /* 0x000fe200078e0200 */
[----:B------:R-:W-:Y:S02]  /*0ef0*/  IADD3 R4, R169, -0x3a, RZ ;  /* 0xffffffc6a9047810 */ /* 0x000fe40007ffe0ff */
[----:B------:R-:W-:Y:S01]  /*0f00*/  SEL R16, RZ, 0x1fffe, P6 ;  /* 0x0001fffeff107807 */ /* 0x000fe20003000000 */
[----:B------:R-:W-:Y:S01]  /*0f10*/  IMAD R0, R3, 0x100, R184 ;  /* 0x0000010003007824 */ /* 0x000fe200078e02b8 */
[----:B------:R-:W-:Y:S01]  /*0f20*/  ISETP.GE.U32.AND P6, PT, R4, 0x7fffffa7, PT ;  /* 0x7fffffa70400780c */ /* 0x000fe20003fc6070 */
[----:B------:R-:W-:Y:S01]  /*0f30*/  IMAD.MOV.U32 R4, RZ, RZ, RZ ;  /* 0x000000ffff047224 */ /* 0x000fe200078e00ff */
[----:B------:R-:W-:-:S02]  /*0f40*/  SEL R14, RZ, 0x7fff8, P3 ;  /* 0x0007fff8ff0e7807 */ /* 0x000fc40001800000 */
[----:B------:R-:W-:Y:S01]  /*0f50*/  IABS R3, R0 ;  /* 0x0000000000037213 */ /* 0x000fe20000000000 */
[----:B------:R-:W-:Y:S01]  /*0f60*/  IMAD.HI.U32 R4, R5, R15, R4 ;  /* 0x0000000f05047227 */ /* 0x000fe200078e0004 */
[----:B------:R-:W-:Y:S02]  /*0f70*/  SEL R87, RZ, 0x4, P6 ;  /* 0x00000004ff577807 */ /* 0x000fe40003000000 */
[----:B------:R-:W-:Y:S02]  /*0f80*/  IADD3 R5, R169, -0x3f, RZ ;  /* 0xffffffc1a9057810 */ /* 0x000fe40007ffe0ff */
[----:B------:R-:W-:Y:S01]  /*0f90*/  SEL R15, RZ, 0x1, P1 ;  /* 0x00000001ff0f7807 */ /* 0x000fe20000800000 */
[----:B------:R-:W-:Y:S01]  /*0fa0*/  IMAD.HI.U32 R4, R4, R3, RZ ;  /* 0x0000000304047227 */ /* 0x000fe200078e00ff */
[----:B------:R-:W-:Y:S02]  /*0fb0*/  ISETP.GE.U32.AND P1, PT, R5, 0x7fffffa2, PT ;  /* 0x7fffffa20500780c */ /* 0x000fe40003f26070 */
[----:B------:R-:W-:Y:S01]  /*0fc0*/  SEL R5, RZ, 0x4, P0 ;  /* 0x00000004ff057807 */ /* 0x000fe20000000000 */
[----:B------:R-:W-:Y:S01]  /*0fd0*/  IMAD.MOV R4, RZ, RZ, -R4 ;  /* 0x000000ffff047224 */ /* 0x000fe200078e0a04 */
[----:B------:R-:W-:Y:S01]  /*0fe0*/  ISETP.GE.U32.AND P3, PT, R17, 0x7fffffa4, PT ;  /* 0x7fffffa41100780c */ /* 0x000fe20003f66070 */
[----:B------:R-:W-:Y:S01]  /*0ff0*/  IMAD.IADD R15, R15, 0x1, R16 ;  /* 0x000000010f0f7824 */ /* 0x000fe200078e0210 */
[----:B------:R-:W-:Y:S01]  /*1000*/  ISETP.GE.U32.AND P0, PT, R19, 0x7fffffa3, PT ;  /* 0x7fffffa31300780c */ /* 0x000fe20003f06070 */
[----:B------:R-:W-:Y:S01]  /*1010*/  IMAD R3, R18, R4, R3 ;  /* 0x0000000412037224 */ /* 0x000fe200078e0203 */
[----:B------:R-:W-:-:S02]  /*1020*/  IADD3 R4, R169, -0x35, RZ ;  /* 0xffffffcba9047810 */ /* 0x000fc40007ffe0ff */
[C---:B------:R-:W-:Y:S02]  /*1030*/  IADD3 R17, R169.reuse, -0x37, RZ ;  /* 0xffffffc9a9117810 */ /* 0x040fe40007ffe0ff */
[----:B------:R-:W-:Y:S02]  /*1040*/  ISETP.GT.U32.AND P6, PT, R18, R3, PT ;  /* 0x000000031200720c */ /* 0x000fe40003fc4070 */
[----:B------:R-:W-:Y:S02]  /*1050*/  IADD3 R19, R169, -0x38, RZ ;  /* 0xffffffc8a9137810 */ /* 0x000fe40007ffe0ff */
[----:B------:R-:W-:Y:S02]  /*1060*/  SEL R86, RZ, 0x7fff8, P2 ;  /* 0x0007fff8ff567807 */ /* 0x000fe40001000000 */
[----:B------:R-:W-:Y:S02]  /*1070*/  ISETP.GE.U32.AND P2, PT, R4, 0x7fffffac, PT ;  /* 0x7fffffac0400780c */ /* 0x000fe40003f46070 */
[----:B------:R-:W-:-:S02]  /*1080*/  SEL R104, RZ, 0x1fffe, P4 ;  /* 0x0001fffeff687807 */ /* 0x000fc40002000000 */
[----:B------:R-:W-:Y:S02]  /*1090*/  SEL R103, RZ, 0x1, P5 ;  /* 0x00000001ff677807 */ /* 0x000fe40002800000 */
[----:B------:R-:W-:Y:S01]  /*10a0*/  IADD3 R4, R169, -0x33, RZ ;  /* 0xffffffcda9047810 */ /* 0x000fe20007ffe0ff */
[----:B------:R-:W-:Y:S01]  /*10b0*/  @!P6 IMAD.IADD R3, R3, 0x1, -R18 ;  /* 0x000000010303e824 */ /* 0x000fe200078e0a12 */
[----:B------:R-:W-:Y:S01]  /*10c0*/  ISETP.GE.U32.AND P4, PT, R17, 0x7fffffaa, PT ;  /* 0x7fffffaa1100780c */ /* 0x000fe20003f86070 */
[----:B------:R-:W-:Y:S01]  /*10d0*/  IMAD.IADD R103, R103, 0x1, R104 ;  /* 0x0000000167677824 */ /* 0x000fe200078e0268 */
[----:B------:R-:W-:Y:S02]  /*10e0*/  ISETP.GE.U32.AND P5, PT, R19, 0x7fffffa9, PT ;  /* 0x7fffffa91300780c */ /* 0x000fe40003fa6070 */
[----:B------:R-:W-:Y:S02]  /*10f0*/  IADD3 R17, R169, -0x36, RZ ;  /* 0xffffffcaa9117810 */ /* 0x000fe40007ffe0ff */
[----:B------:R-:W-:-:S02]  /*1100*/  SEL R79, RZ, 0x7fff8, P3 ;  /* 0x0007fff8ff4f7807 */ /* 0x000fc40001800000 */
[----:B------:R-:W-:Y:S02]  /*1110*/  ISETP.GE.U32.AND P3, PT, R4, 0x7fffffae, PT ;  /* 0x7fffffae0400780c */ /* 0x000fe40003f66070 */
[----:B------:R-:W-:Y:S02]  /*1120*/  SEL R105, RZ, 0x1fffe, P1 ;  /* 0x0001fffeff697807 */ /* 0x000fe40000800000 */
[----:B------:R-:W-:Y:S02]  /*1130*/  IADD3 R4, R169, -0x32, RZ ;  /* 0xffffffcea9047810 */ /* 0x000fe40007ffe0ff */
[----:B------:R-:W-:Y:S02]  /*1140*/  SEL R101, RZ, 0x1, P5 ;  /* 0x00000001ff657807 */ /* 0x000fe40002800000 */
[----:B------:R-:W-:Y:S02]  /*1150*/  ISETP.GE.U32.AND P1, PT, R17, 0x7fffffab, PT ;  /* 0x7fffffab1100780c */ /* 0x000fe40003f26070 */
[----:B------:R-:W-:-:S02]  /*1160*/  ISETP.GT.U32.AND P5, PT, R18, R3, PT ;  /* 0x000000031200720c */ /* 0x000fc40003fa4070 */
[----:B------:R-:W-:Y:S02]  /*1170*/  IADD3 R17, R169, -0x34, RZ ;  /* 0xffffffcca9117810 */ /* 0x000fe40007ffe0ff */
[----:B------:R-:W-:Y:S02]  /*1180*/  SEL R102, RZ, 0x1fffe, P4 ;  /* 0x0001fffeff667807 */ /* 0x000fe40002000000 */
[----:B------:R-:W-:Y:S02]  /*1190*/  ISETP.GE.U32.AND P4, PT, R4, 0x7fffffaf, PT ;  /* 0x7fffffaf0400780c */ /* 0x000fe40003f86070 */
[----:B------:R-:W-:Y:S01]  /*11a0*/  SEL R74, RZ, 0x4, P0 ;  /* 0x00000004ff4a7807 */ /* 0x000fe20000000000 */
[----:B------:R-:W-:Y:S01]  /*11b0*/  IMAD.IADD R101, R101, 0x1, R102 ;  /* 0x0000000165657824 */ /* 0x000fe200078e0266 */
[----:B------:R-:W-:Y:S02]  /*11c0*/  IADD3 R4, R169, -0x1f, RZ ;  /* 0xffffffe1a9047810 */ /* 0x000fe40007ffe0ff */
[----:B------:R-:W-:Y:S01]  /*11d0*/  ISETP.GE.U32.AND P0, PT, R17, 0x7fffffad, PT ;  /* 0x7fffffad1100780c */ /* 0x000fe20003f06070 */
[----:B------:R-:W-:Y:S01]  /*11e0*/  @!P5 IMAD.IADD R3, R3, 0x1, -R18 ;  /* 0x000000010303d824 */ /* 0x000fe200078e0a12 */
[----:B------:R-:W-:-:S02]  /*11f0*/  IADD3 R17, R169, -0x1d, RZ ;  /* 0xffffffe3a9117810 */ /* 0x000fc40007ffe0ff */
[----:B------:R-:W-:Y:S02]  /*1200*/  ISETP.GE.U32.AND P6, PT, R4, 0x7fffffc2, PT ;  /* 0x7fffffc20400780c */ /* 0x000fe40003fc6070 */
[----:B------:R-:W-:Y:S02]  /*1210*/  IADD3 R4, R169, -0x1e, RZ ;  /* 0xffffffe2a9047810 */ /* 0x000fe40007ffe0ff */
[----:B------:R-:W-:Y:S02]  /*1220*/  SEL R77, RZ, 0x7fff8, P2 ;  /* 0x0007fff8ff4d7807 */ /* 0x000fe40001000000 */
[----:B------:R-:W-:Y:S02]  /*1230*/  ISETP.GE.U32.AND P2, PT, R17, 0x7fffffc4, PT ;  /* 0x7fffffc41100780c */ /* 0x000fe40003f46070 */
[----:B------:R-:W-:Y:S02]  /*1240*/  IADD3 R17, R169, -0x10, RZ ;  /* 0xfffffff0a9117810 */ /* 0x000fe40007ffe0ff */
[----:B------:R-:W-:-:S02]  /*1250*/  SEL R72, RZ, 0x4, P1 ;  /* 0x00000004ff487807 */ /* 0x000fc40000800000 */
[----:B------:R-:W-:Y:S02]  /*1260*/  ISETP.GE.U32.AND P1, PT, R4, 0x7fffffc3, PT ;  /* 0x7fffffc30400780c */ /* 0x000fe40003f26070 */
[----:B------:R-:W-:Y:S02]  /*1270*/  IADD3 R4, R169, -0xc, RZ ;  /* 0xfffffff4a9047810 */ /* 0x000fe40007ffe0ff */
[----:B------:R-:W-:Y:S02]  /*1280*/  SEL R100, RZ, 0x1fffe, P3 ;  /* 0x0001fffeff647807 */ /* 0x000fe40001800000 */
[----:B------:R-:W-:Y:S02]  /*1290*/  ISETP.GE.AND P5, PT, R0, RZ, PT ;  /* 0x000000ff0000720c */ /* 0x000fe40003fa6270 */
[----:B------:R-:W-:Y:S02]  /*12a0*/  ISETP.GE.U32.AND P3, PT, R17, 0x7fffffd1, PT ;  /* 0x7fffffd11100780c */ /* 0x000fe40003f66070 */
[----:B------:R-:W-:-:S02]  /*12b0*/  IADD3 R18, R169, -0x5, RZ ;  /* 0xfffffffba9127810 */ /* 0x000fc40007ffe0ff */
[----:B------:R-:W-:Y:S02]  /*12c0*/  SEL R17, RZ, 0x7fff8, P2 ;  /* 0x0007fff8ff117807 */ /* 0x000fe40001000000 */
[----:B------:R-:W-:Y:S02]  /*12d0*/  SEL R99, RZ, 0x1, P0 ;  /* 0x00000001ff637807 */ /* 0x000fe40000000000 */
[----:B------:R-:W-:Y:S02]  /*12e0*/  ISETP.GE.U32.AND P2, PT, R65, 0x7fffffc1, PT ;  /* 0x7fffffc14100780c */ /* 0x000fe40003f46070 */
[----:B------:R-:W-:Y:S01]  /*12f0*/  ISETP.GE.U32.AND P0, PT, R4, 0x7fffffd5, PT ;  /* 0x7fffffd50400780c */ /* 0x000fe20003f06070 */
[----:B------:R-:W-:Y:S01]  /*1300*/  IMAD.IADD R99, R99, 0x1, R100 ;  /* 0x0000000163637824 */ /* 0x000fe200078e0264 */
[----:B------:R-:W-:Y:S02]  /*1310*/  SEL R4, RZ, 0x4, P1 ;  /* 0x00000004ff047807 */ /* 0x000fe40000800000 */
[----:B------:R-:W-:-:S02]  /*1320*/  ISETP.GE.U32.AND P1, PT, R18, 0x7fffffdc, PT ;  /* 0x7fffffdc1200780c */ /* 0x000fc40003f26070 */
[----:B------:R-:W-:Y:S02]  /*1330*/  SEL R19, RZ, 0x1fffe, P6 ;  /* 0x0001fffeff137807 */ /* 0x000fe40003000000 */
[----:B------:R-:W-:Y:S02]  /*1340*/  SEL R18, RZ, 0x1, P2 ;  /* 0x00000001ff127807 */ /* 0x000fe40001000000 */
[----:B------:R-:W-:Y:S01]  /*1350*/  ISETP.GE.U32.AND P6, PT, R20, 0x7fffffd8, PT ;  /* 0x7fffffd81400780c */ /* 0x000fe20003fc6070 */
[----:B------:R-:W-:Y:S01]  /*1360*/  IMAD.MOV.U32 R20, RZ, RZ, R3 ;  /* 0x000000ffff147224 */ /* 0x000fe200078e0003 */
[----:B------:R-:W-:Y:S01]  /*1370*/  LOP3.LUT R12, R12, 0x3, RZ, 0xc0, !PT ;  /* 0x000000030c0c7812 */ /* 0x000fe200078ec0ff */
[----:B------:R-:W-:Y:S01]  /*1380*/  IMAD.IADD R18, R18, 0x1, R19 ;  /* 0x0000000112127824 */ /* 0x000fe200078e0213 */
[----:B------:R-:W-:Y:S01]  /*1390*/  LOP3.LUT R15, R15, 0x3, RZ, 0xc0, !PT ;  /* 0x000000030f0f7812 */ /* 0x000fe200078ec0ff */
[----:B------:R-:W-:Y:S01]  /*13a0*/  @!P5 IMAD.MOV R20, RZ, RZ, -R20 ;  /* 0x000000ffff14d224 */ /* 0x000fe200078e0a14 */
[----:B------:R-:W-:-:S02]  /*13b0*/  ISETP.NE.AND P5, PT, RZ, c[0x0][0x178], PT ;  /* 0x00005e00ff007a0c */ /* 0x000fc40003fa5270 */
[----:B------:R-:W-:Y:S01]  /*13c0*/  IADD3 R10, R12, R11, R10 ;  /* 0x0000000b0c0a7210 */ /* 0x000fe20007ffe00a */
[C---:B------:R-:W-:Y:S01]  /*13d0*/  IMAD R11, R145.reuse, 0x6c, RZ ;  /* 0x0000006c910b7824 */ /* 0x040fe200078e02ff */
[----:B------:R-:W-:Y:S02]  /*13e0*/  LOP3.LUT R18, R18, 0x3, RZ, 0xc0, !PT ;  /* 0x0000000312127812 */ /* 0x000fe400078ec0ff */
[----:B------:R-:W-:Y:S01]  /*13f0*/  LOP3.LUT R8, R8, 0x3, RZ, 0xc0, !PT ;  /* 0x0000000308087812 */ /* 0x000fe200078ec0ff */
[----:B------:R-:W-:Y:S01]  /*1400*/  IMAD.SHL.U32 R3, R10, 0x100, RZ ;  /* 0x000001000a037824 */ /* 0x000fe200078e00ff */
[----:B------:R-:W-:Y:S01]  /*1410*/  IADD3 R4, R18, R17, R4 ;  /* 0x0000001112047210 */ /* 0x000fe20007ffe004 */
[----:B------:R-:W-:Y:S01]  /*1420*/  IMAD R17, R145, 0x2c, RZ ;  /* 0x0000002c91117824 */ /* 0x000fe200078e02ff */
[----:B------:R-:W-:Y:S02]  /*1430*/  IADD3 R5, R15, R14, R5 ;  /* 0x0000000e0f057210 */ /* 0x000fe40007ffe005 */
[----:B------:R-:W-:-:S02]  /*1440*/  LOP3.LUT R4, R4, 0xf, RZ, 0xc0, !PT ;  /* 0x0000000f04047812 */ /* 0x000fc400078ec0ff */
[----:B------:R-:W-:Y:S02]  /*1450*/  IADD3 R6, R8, R7, R6 ;  /* 0x0000000708067210 */ /* 0x000fe40007ffe006 */
[----:B------:R-:W-:Y:S01]  /*1460*/  LOP3.LUT R3, R3, 0xf00, RZ, 0xe2, !PT ;  /* 0x00000f0003037812 */ /* 0x000fe200078ee2ff */
[----:B------:R-:W-:Y:S01]  /*1470*/  IMAD R5, R5, 0x10, R4 ;  /* 0x0000001005057824 */ /* 0x000fe200078e0204 */
[----:B------:R-:W-:Y:S02]  /*1480*/  @!P5 LOP3.LUT R20, RZ, c[0x0][0x178], RZ, 0x33, !PT ;  /* 0x00005e00ff14da12 */ /* 0x000fe400078e33ff */
[----:B------:R-:W-:Y:S01]  /*1490*/  IADD3 R7, R169, -0x31, RZ ;  /* 0xffffffcfa9077810 */ /* 0x000fe20007ffe0ff */
[----:B------:R-:W-:Y:S01]  /*14a0*/  IMAD R4, R6, 0x1000, R3 ;  /* 0x0000100006047824 */ /* 0x000fe200078e0203 */
[----:B------:R-:W-:Y:S01]  /*14b0*/  SEL R97, RZ, 0x4, P4 ;  /* 0x00000004ff617807 */ /* 0x000fe20002000000 */
[----:B------:R-:W-:Y:S01]  /*14c0*/  IMAD R3, R20, c[0x0][0x184], RZ ;  /* 0x0000610014037a24 */ /* 0x000fe200078e02ff */
[----:B------:R-:W-:Y:S01]  /*14d0*/  ISETP.GE.U32.AND P5, PT, R7, 0x7fffffb0, PT ;  /* 0x7fffffb00700780c */ /* 0x000fe20003fa6070 */
[----:B------:R-:W-:Y:S01]  /*14e0*/  IMAD R7, R145, 0x5c, RZ ;  /* 0x0000005c91077824 */ /* 0x000fe200078e02ff */
[----:B------:R-:W-:Y:S01]  /*14f0*/  LOP3.LUT R5, R5, 0xff, RZ, 0xc0, !PT ;  /* 0x000000ff05057812 */ /* 0x000fe200078ec0ff */
[----:B------:R-:W-:Y:S01]  /*1500*/  IMAD.SHL.U32 R84, R3, 0x4, RZ ;  /* 0x0000000403547824 */ /* 0x000fe200078e00ff */
[----:B------:R-:W-:-:S02]  /*1510*/  SEL R98, RZ, 0x7fff8, P5 ;  /* 0x0007fff8ff627807 */ /* 0x000fc40002800000 */
[----:B------:R-:W-:Y:S01]  /*1520*/  LOP3.LUT R92, R92, 0x3, RZ, 0xc0, !PT ;  /* 0x000000035c5c7812 */ /* 0x000fe200078ec0ff */
[----:B------:R-:W-:Y:S01]  /*1530*/  IMAD.IADD R5, R4, 0x1, R5 ;  /* 0x0000000104057824 */ /* 0x000fe200078e0205 */
[----:B------:R-:W-:Y:S02]  /*1540*/  IADD3 R82, P4, R84, c[0x0][0x160], RZ ;  /* 0x0000580054527a10 */ /* 0x000fe40007f9e0ff */
[----:B------:R-:W-:Y:S02]  /*1550*/  IADD3 R70, R93, R75, R70 ;  /* 0x0000004b5d467210 */ /* 0x000fe40007ffe046 */
[----:B------:R-:W-:Y:S02]  /*1560*/  LEA.HI.X.SX32 R83, R3, c[0x0][0x164], 0x2, P4 ;  /* 0x0000590003537a11 */ /* 0x000fe400020f16ff */
[-C--:B------:R-:W-:Y:S02]  /*1570*/  IADD3 R50, P5, R239, R82.reuse, RZ ;  /* 0x00000052ef327210 */ /* 0x080fe40007fbe0ff */
[----:B------:R-:W-:-:S02]  /*1580*/  LEA R32, P4, R145, R82, 0x3 ;  /* 0x0000005291207211 */ /* 0x000fc400078818ff */
[-C--:B------:R-:W-:Y:S02]  /*1590*/  LEA.HI.X.SX32 R51, R145, R83.reuse, 0x2, P5 ;  /* 0x0000005391337211 */ /* 0x080fe400028f16ff */
[-C--:B------:R-:W-:Y:S02]  /*15a0*/  IADD3 R14, P5, R223, R82.reuse, RZ ;  /* 0x00000052df0e7210 */ /* 0x080fe40007fbe0ff */
[-C--:B------:R-:W-:Y:S02]  /*15b0*/  LEA.HI.X.SX32 R33, R243, R83.reuse, 0x2, P4 ;  /* 0x00000053f3217211 */ /* 0x080fe400020f16ff */
[-C--:B------:R-:W-:Y:S02]  /*15c0*/  LEA R80, P4, R145, R82.reuse, 0x4 ;  /* 0x0000005291507211 */ /* 0x080fe400078820ff */
[----:B------:R-:W-:Y:S02]  /*15d0*/  LEA.HI.X.SX32 R15, R241, R83, 0x2, P5 ;  /* 0x00000053f10f7211 */ /* 0x000fe400028f16ff */
[----:B------:R-:W-:-:S02]  /*15e0*/  IADD3 R48, P5, R207, R82, RZ ;  /* 0x00000052cf307210 */ /* 0x000fc40007fbe0ff */
[-C--:B------:R-:W-:Y:S02]  /*15f0*/  LEA.HI.X.SX32 R81, R239, R83.reuse, 0x2, P4 ;  /* 0x00000053ef517211 */ /* 0x080fe400020f16ff */
[-C--:B------:R-:W-:Y:S02]  /*1600*/  IADD3 R34, P4, R199, R82.reuse, RZ ;  /* 0x00000052c7227210 */ /* 0x080fe40007f9e0ff */
[-C--:B------:R-:W-:Y:S02]  /*1610*/  LEA.HI.X.SX32 R49, R237, R83.reuse, 0x2, P5 ;  /* 0x00000053ed317211 */ /* 0x080fe400028f16ff */
[-C--:B------:R-:W-:Y:S02]  /*1620*/  IADD3 R18, P5, R191, R82.reuse, RZ ;  /* 0x00000052bf127210 */ /* 0x080fe40007fbe0ff */
[----:B------:R-:W-:Y:S02]  /*1630*/  LEA.HI.X.SX32 R35, R235, R83, 0x2, P4 ;  /* 0x00000053eb237211 */ /* 0x000fe400020f16ff */
[----:B------:R-:W-:-:S02]  /*1640*/  LEA R60, P4, R145, R82, 0x5 ;  /* 0x00000052913c7211 */ /* 0x000fc400078828ff */
[-C--:B------:R-:W-:Y:S02]  /*1650*/  LEA.HI.X.SX32 R19, R233, R83.reuse, 0x2, P5 ;  /* 0x00000053e9137211 */ /* 0x080fe400028f16ff */
[-C--:B------:R-:W-:Y:S02]  /*1660*/  IADD3 R44, P5, R45, R82.reuse, RZ ;  /* 0x000000522d2c7210 */ /* 0x080fe40007fbe0ff */
[-C--:B------:R-:W-:Y:S02]  /*1670*/  LEA.HI.X.SX32 R61, R231, R83.reuse, 0x2, P4 ;  /* 0x00000053e73d7211 */ /* 0x080fe400020f16ff */
[-C--:B------:R-:W-:Y:S02]  /*1680*/  IADD3 R28, P4, R29, R82.reuse, RZ ;  /* 0x000000521d1c7210 */ /* 0x080fe40007f9e0ff */
[----:B------:R-:W-:Y:S02]  /*1690*/  LEA.HI.X.SX32 R45, R229, R83, 0x2, P5 ;  /* 0x00000053e52d7211 */ /* 0x000fe400028f16ff */
[----:B------:R-:W-:-:S02]  /*16a0*/  IADD3 R16, P5, R17, R82, RZ ;  /* 0x0000005211107210 */ /* 0x000fc40007fbe0ff */
        /* <DEDUP_REMOVED lines=39> */
[----:B------:R-:W-:Y:S02]  /*1920*/  ISETP.GE.U32.AND P5, PT, R78, 0x7fffffe0, PT ;  /* 0x7fffffe04e00780c */ /* 0x000fe40003fa6070 */
[----:B------:R-:W-:Y:S02]  /*1930*/  LEA.HI.X.SX32 R23, R187, R83, 0x2, P4 ;  /* 0x00000053bb177211 */ /* 0x000fe400020f16ff */
[----:B------:R-:W-:-:S02]  /*1940*/  IADD3 R4, P4, R89, R82, RZ ;  /* 0x0000005259047210 */ /* 0x000fc40007f9e0ff */
[----:B------:R-:W-:Y:S02]  /*1950*/  IADD3 R89, R169, -0xd, RZ ;  /* 0xfffffff3a9597810 */ /* 0x000fe40007ffe0ff */
[----:B------:R-:W-:Y:S02]  /*1960*/  LOP3.LUT R78, R5, 0xffff, RZ, 0xc0, !PT ;  /* 0x0000ffff054e7812 */ /* 0x000fe400078ec0ff */
[----:B------:R-:W-:Y:S02]  /*1970*/  LEA.HI.X.SX32 R5, R185, R83, 0x2, P4 ;  /* 0x00000053b9057211 */ /* 0x000fe400020f16ff */
[----:B------:R-:W-:Y:S01]  /*1980*/  ISETP.GE.U32.AND P4, PT, R89, 0x7fffffd4, PT ;  /* 0x7fffffd45900780c */ /* 0x000fe20003f86070 */
[----:B------:R1:W-:Y:S01]  /*1990*/  LDGSTS.E [R179], [R82.64], !P5 ;  /* 0x0000000052b37fae */ /* 0x0003e2000e921844 */
[--C-:B------:R-:W-:Y:S02]  /*19a0*/  SHF.R.U32.HI R89, RZ, 0xf, R78.reuse ;  /* 0x0000000fff597819 */ /* 0x100fe4000001164e */
[----:B------:R-:W-:Y:S01]  /*19b0*/  SHF.R.U32.HI R94, RZ, 0xb, R78 ;  /* 0x0000000bff5e7819 */ /* 0x000fe2000001164e */
[----:B------:R2:W-:Y:S01]  /*19c0*/  LDGSTS.E [R179+0x1000], [R80.64], !P1 ;  /* 0x0100000050b37fae */ /* 0x0005e2000c921844 */
[----:B------:R-:W-:-:S02]  /*19d0*/  LOP3.LUT P5, RZ, R89, 0x1, RZ, 0xc0, !PT ;  /* 0x0000000159ff7812 */ /* 0x000fc400078ac0ff */
[--C-:B------:R-:W-:Y:S01]  /*19e0*/  SHF.R.U32.HI R89, RZ, 0x7, R78.reuse ;  /* 0x00000007ff597819 */ /* 0x100fe2000001164e */
[----:B------:R3:W-:Y:S01]  /*19f0*/  LDGSTS.E [R179+0x2000], [R60.64], !P6 ;  /* 0x020000003cb37fae */ /* 0x0007e2000f121844 */
[----:B------:R-:W-:Y:S02]  /*1a00*/  LOP3.LUT P1, RZ, R94, 0x1, RZ, 0xc0, !PT ;  /* 0x000000015eff7812 */ /* 0x000fe4000782c0ff */
[----:B------:R-:W-:Y:S01]  /*1a10*/  LOP3.LUT P6, RZ, R89, 0x1, RZ, 0xc0, !PT ;  /* 0x0000000159ff7812 */ /* 0x000fe200078cc0ff */
[----:B------:R4:W-:Y:S01]  /*1a20*/  LDGSTS.E [R179+0x3000], [R62.64], !P4 ;  /* 0x030000003eb37fae */ /* 0x0009e2000e121844 */
[----:B------:R-:W-:Y:S01]  /*1a30*/  SHF.R.U32.HI R94, RZ, 0x3, R78 ;  /* 0x00000003ff5e7819 */ /* 0x000fe2000001164e */
[----:B-1----:R-:W-:Y:S01]  /*1a40*/  IMAD.WIDE R82, R181, 0x4, R82 ;  /* 0x00000004b5527825 */ /* 0x002fe200078e0252 */
[----:B------:R-:W-:Y:S02]  /*1a50*/  IADD3 R89, R169, -0x2, RZ ;  /* 0xfffffffea9597810 */ /* 0x000fe40007ffe0ff */
[----:B------:R-:W-:Y:S01]  /*1a60*/  LOP3.LUT P4, RZ, R94, 0x1, RZ, 0xc0, !PT ;  /* 0x000000015eff7812 */ /* 0x000fe2000788c0ff */
[----:B------:R1:W-:Y:S01]  /*1a70*/  LDGSTS.E [R179+0x4000], [R56.64], P5 ;  /* 0x0400000038b37fae */ /* 0x0003e2000a921844 */
[----:B------:R-:W-:Y:S01]  /*1a80*/  ISETP.GE.U32.AND P5, PT, R89, 0x7fffffdf, PT ;  /* 0x7fffffdf5900780c */ /* 0x000fe20003fa6070 */
[----:B--2---:R-:W-:Y:S01]  /*1a90*/  IMAD.WIDE R80, R181, 0x4, R80 ;  /* 0x00000004b5507825 */ /* 0x004fe200078e0250 */
[C---:B------:R-:W-:Y:S01]  /*1aa0*/  IADD3 R89, R169.reuse, -0x6, RZ ;  /* 0xfffffffaa9597810 */ /* 0x040fe20007ffe0ff */
[----:B------:R2:W-:Y:S01]  /*1ab0*/  LDGSTS.E [R179+0x5000], [R58.64], P1 ;  /* 0x050000003ab37fae */ /* 0x0005e20008921844 */
[----:B------:R-:W-:Y:S01]  /*1ac0*/  IADD3 R94, R169, -0xa, RZ ;  /* 0xfffffff6a95e7810 */ /* 0x000fe20007ffe0ff */
[----:B---3--:R-:W-:Y:S01]  /*1ad0*/  IMAD.WIDE R60, R181, 0x4, R60 ;  /* 0x00000004b53c7825 */ /* 0x008fe200078e023c */
[----:B------:R-:W-:Y:S01]  /*1ae0*/  ISETP.GE.U32.AND P1, PT, R89, 0x7fffffdb, PT ;  /* 0x7fffffdb5900780c */ /* 0x000fe20003f26070 */
[----:B------:R3:W-:Y:S01]  /*1af0*/  LDGSTS.E [R179+0x6000], [R52.64], P6 ;  /* 0x0600000034b37fae */ /* 0x0007e2000b121844 */
[----:B------:R-:W-:Y:S01]  /*1b00*/  ISETP.GE.U32.AND P6, PT, R94, 0x7fffffd7, PT ;  /* 0x7fffffd75e00780c */ /* 0x000fe20003fc6070 */
[----:B----4-:R-:W-:Y:S01]  /*1b10*/  IMAD.WIDE R62, R181, 0x4, R62 ;  /* 0x00000004b53e7825 */ /* 0x010fe200078e023e */
[----:B------:R-:W-:Y:S01]  /*1b20*/  IADD3 R89, R169, -0xe, RZ ;  /* 0xfffffff2a9597810 */ /* 0x000fe20007ffe0ff */
[----:B------:R4:W-:Y:S01]  /*1b30*/  LDGSTS.E [R179+0x7000], [R54.64], P4 ;  /* 0x0700000036b37fae */ /* 0x0009e2000a121844 */
[----:B------:R-:W-:Y:S01]  /*1b40*/  SHF.R.U32.HI R94, RZ, 0xe, R78 ;  /* 0x0000000eff5e7819 */ /* 0x000fe2000001164e */
[----:B-1----:R-:W-:Y:S01]  /*1b50*/  IMAD.WIDE R56, R181, 0x4, R56 ;  /* 0x00000004b5387825 */ /* 0x002fe200078e0238 */
[----:B------:R-:W-:Y:S01]  /*1b60*/  ISETP.GE.U32.AND P4, PT, R89, 0x7fffffd3, PT ;  /* 0x7fffffd35900780c */ /* 0x000fe20003f86070 */
[----:B------:R1:W-:Y:S01]  /*1b70*/  LDGSTS.E [R177+0x400], [R50.64], !P5 ;  /* 0x0040000032b17fae */ /* 0x0003e2000e921844 */
[----:B------:R-:W-:Y:S01]  /*1b80*/  SHF.R.U32.HI R89, RZ, 0x2, R78 ;  /* 0x00000002ff597819 */ /* 0x000fe2000001164e */
[----:B--2---:R-:W-:Y:S01]  /*1b90*/  IMAD.WIDE R58, R181, 0x4, R58 ;  /* 0x00000004b53a7825 */ /* 0x004fe200078e023a */
[----:B------:R-:W-:Y:S01]  /*1ba0*/  SHF.R.U32.HI R85, RZ, 0x9, R78 ;  /* 0x00000009ff557819 */ /* 0x000fe2000001164e */
[----:B------:R2:W-:Y:S01]  /*1bb0*/  LDGSTS.E [R177+0x1400], [R48.64], !P1 ;  /* 0x0140000030b17fae */ /* 0x0005e2000c921844 */
[----:B------:R-:W-:Y:S01]  /*1bc0*/  LOP3.LUT P5, RZ, R89, 0x1, RZ, 0xc0, !PT ;  /* 0x0000000159ff7812 */ /* 0x000fe200078ac0ff */
[C---:B---3--:R-:W-:Y:S01]  /*1bd0*/  IMAD.WIDE R52, R181.reuse, 0x4, R52 ;  /* 0x00000004b5347825 */ /* 0x048fe200078e0234 */
[----:B------:R-:W-:Y:S01]  /*1be0*/  SHF.R.U32.HI R89, RZ, 0xa, R78 ;  /* 0x0000000aff597819 */ /* 0x000fe2000001164e */
[----:B------:R3:W-:Y:S01]  /*1bf0*/  LDGSTS.E [R177+0x2400], [R44.64], !P6 ;  /* 0x024000002cb17fae */ /* 0x0007e2000f121844 */
[----:B------:R-:W-:Y:S01]  /*1c00*/  LOP3.LUT P1, RZ, R94, 0x1, RZ, 0xc0, !PT ;  /* 0x000000015eff7812 */ /* 0x000fe2000782c0ff */
[----:B----4-:R-:W-:Y:S01]  /*1c10*/  IMAD.WIDE R54, R181, 0x4, R54 ;  /* 0x00000004b5367825 */ /* 0x010fe200078e0236 */
[----:B------:R-:W-:Y:S01]  /*1c20*/  LOP3.LUT P6, RZ, R89, 0x1, RZ, 0xc0, !PT ;  /* 0x0000000159ff7812 */ /* 0x000fe200078cc0ff */
[----:B------:R4:W-:Y:S01]  /*1c30*/  LDGSTS.E [R177+0x3400], [R46.64], !P4 ;  /* 0x034000002eb17fae */ /* 0x0009e2000e121844 */
[----:B------:R-:W-:Y:S01]  /*1c40*/  SHF.R.U32.HI R94, RZ, 0x6, R78 ;  /* 0x00000006ff5e7819 */ /* 0x000fe2000001164e */
[----:B------:R-:W-:Y:S01]  /*1c50*/  IMAD.MOV.U32 R89, RZ, RZ, R95 ;  /* 0x000000ffff597224 */ /* 0x000fe200078e005f */
[----:B------:R-:W-:Y:S01]  /*1c60*/  IADD3 R95, R169, -0x3, RZ ;  /* 0xfffffffda95f7810 */ /* 0x000fe20007ffe0ff */
[----:B-1----:R-:W-:Y:S01]  /*1c70*/  IMAD.WIDE R50, R181, 0x4, R50 ;  /* 0x00000004b5327825 */ /* 0x002fe200078e0232 */
[----:B------:R-:W-:-:S02]  /*1c80*/  LOP3.LUT P4, RZ, R94, 0x1, RZ, 0xc0, !PT ;  /* 0x000000015eff7812 */ /* 0x000fc4000788c0ff */
[----:B------:R-:W1:Y:S01]  /*1c90*/  I2F.RP R94, R89 ;  /* 0x00000059005e7306 */ /* 0x000e620000209400 */
[----:B------:R-:W-:Y:S01]  /*1ca0*/  SHF.R.U32.HI R75, RZ, 0x5, R78 ;  /* 0x00000005ff4b7819 */ /* 0x000fe2000001164e */
[----:B--2---:R-:W-:Y:S01]  /*1cb0*/  IMAD.WIDE R48, R181, 0x4, R48 ;  /* 0x00000004b5307825 */ /* 0x004fe200078e0230 */
[----:B------:R2:W-:Y:S01]  /*1cc0*/  LDGSTS.E [R177+0x4400], [R40.64], P1 ;  /* 0x0440000028b17fae */ /* 0x0005e20008921844 */
[----:B------:R-:W-:Y:S02]  /*1cd0*/  ISETP.GE.U32.AND P1, PT, R96, 0x7fffffda, PT ;  /* 0x7fffffda6000780c */ /* 0x000fe40003f26070 */
[----:B------:R-:W-:Y:S01]  /*1ce0*/  IADD3 R96, R169, -0xf, RZ ;  /* 0xfffffff1a9607810 */ /* 0x000fe20007ffe0ff */
[----:B------:R5:W-:Y:S01]  /*1cf0*/  LDGSTS.E [R177+0x5400], [R42.64], P6 ;  /* 0x054000002ab17fae */ /* 0x000be2000b121844 */
[----:B------:R-:W-:Y:S01]  /*1d00*/  ISETP.GE.U32.AND P6, PT, R95, 0x7fffffde, PT ;  /* 0x7fffffde5f00780c */ /* 0x000fe20003fc6070 */
[----:B---3--:R-:W-:Y:S01]  /*1d10*/  IMAD.WIDE R44, R181, 0x4, R44 ;  /* 0x00000004b52c7825 */ /* 0x008fe200078e022c */
[----:B------:R-:W-:Y:S01]  /*1d20*/  IADD3 R95, R169, -0xb, RZ ;  /* 0xfffffff5a95f7810 */ /* 0x000fe20007ffe0ff */
[----:B------:R3:W-:Y:S01]  /*1d30*/  LDGSTS.E [R177+0x6400], [R36.64], P4 ;  /* 0x0640000024b17fae */ /* 0x0007e2000a121844 */
[----:B------:R-:W-:Y:S01]  /*1d40*/  ISETP.GE.U32.AND P4, PT, R96, 0x7fffffd2, PT ;  /* 0x7fffffd26000780c */ /* 0x000fe20003f86070 */
[----:B----4-:R-:W-:Y:S01]  /*1d50*/  IMAD.WIDE R46, R181, 0x4, R46 ;  /* 0x00000004b52e7825 */ /* 0x010fe200078e022e */
[----:B------:R-:W-:Y:S01]  /*1d60*/  IADD3 R96, R169, -0x8, RZ ;  /* 0xfffffff8a9607810 */ /* 0x000fe20007ffe0ff */
[----:B------:R4:W-:Y:S01]  /*1d70*/  LDGSTS.E [R177+0x7400], [R38.64], P5 ;  /* 0x0740000026b17fae */ /* 0x0009e2000a921844 */
[----:B------:R-:W-:Y:S01]  /*1d80*/  ISETP.GE.U32.AND P5, PT, R95, 0x7fffffd6, PT ;  /* 0x7fffffd65f00780c */ /* 0x000fe20003fa6070 */
[----:B-1----:R-:W1:Y:S01]  /*1d90*/  MUFU.RCP R94, R94 ;  /* 0x0000005e005e7308 */ /* 0x002e620000001000 */
[----:B------:R-:W-:Y:S01]  /*1da0*/  IADD3 R95, R169, -0x4, RZ ;  /* 0xfffffffca95f7810 */ /* 0x000fe20007ffe0ff */
[----:B--2---:R-:W-:Y:S01]  /*1db0*/  IMAD.WIDE R40, R181, 0x4, R40 ;  /* 0x00000004b5287825 */ /* 0x004fe200078e0228 */
[----:B------:R-:W-:Y:S01]  /*1dc0*/  IADD3 R169, R169, -0x40, RZ ;  /* 0xffffffc0a9a97810 */ /* 0x000fe20007ffe0ff */
[----:B------:R2:W-:Y:S01]  /*1dd0*/  LDGSTS.E [R175+0x800], [R32.64], !P6 ;  /* 0x0080000020af7fae */ /* 0x0005e2000f121844 */
[----:B------:R-:W-:Y:S01]  /*1de0*/  IADD3 R68, R92, R73, R68 ;  /* 0x000000495c447210 */ /* 0x000fe20007ffe044 */
[----:B-----5:R-:W-:Y:S01]  /*1df0*/  IMAD.WIDE R42, R181, 0x4, R42 ;  /* 0x00000004b52a7825 */ /* 0x020fe200078e022a */
[----:B------:R-:W-:Y:S01]  /*1e00*/  LOP3.LUT R88, R88, 0x3, RZ, 0xc0, !PT ;  /* 0x0000000358587812 */ /* 0x000fe200078ec0ff */
[----:B------:R5:W-:Y:S01]  /*1e10*/  LDGSTS.E [R175+0x1800], [R34.64], !P1 ;  /* 0x0180000022af7fae */ /* 0x000be2000c921844 */
[----:B------:R-:W-:Y:S01]  /*1e20*/  ISETP.GE.U32.AND P1, PT, R95, 0x7fffffdd, PT ;  /* 0x7fffffdd5f00780c */ /* 0x000fe20003f26070 */
[----:B---3--:R-:W-:Y:S01]  /*1e30*/  IMAD.WIDE R36, R181, 0x4, R36 ;  /* 0x00000004b5247825 */ /* 0x008fe200078e0224 */
[----:B------:R-:W-:Y:S01]  /*1e40*/  SHF.R.U32.HI R95, RZ, 0xd, R78 ;  /* 0x0000000dff5f7819 */ /* 0x000fe2000001164e */
[----:B------:R3:W-:Y:S01]  /*1e50*/  LDGSTS.E [R175+0x2800], [R28.64], !P5 ;  /* 0x028000001caf7fae */ /* 0x0007e2000e921844 */
[----:B------:R-:W-:Y:S01]  /*1e60*/  IADD3 R88, R88, R66, R71 ;  /* 0x0000004258587210 */ /* 0x000fe20007ffe047 */
[----:B------:R-:W-:Y:S01]  /*1e70*/  IMAD.MOV.U32 R66, RZ, RZ, RZ ;  /* 0x000000ffff427224 */ /* 0x000fe200078e00ff */
[----:B------:R-:W-:Y:S01]  /*1e80*/  LOP3.LUT P5, RZ, R95, 0x1, RZ, 0xc0, !PT ;  /* 0x000000015fff7812 */ /* 0x000fe200078ac0ff */
[----:B------:R3:W-:Y:S01]  /*1e90*/  LDGSTS.E [R175+0x3800], [R30.64], !P4 ;  /* 0x038000001eaf7fae */ /* 0x0007e2000e121844 */
[----:B-1----:R-:W-:Y:S01]  /*1ea0*/  IADD3 R94, R94, 0xffffffe, RZ ;  /* 0x0ffffffe5e5e7810 */ /* 0x002fe20007ffe0ff */
[----:B----4-:R-:W-:Y:S01]  /*1eb0*/  IMAD.WIDE R38, R181, 0x4, R38 ;  /* 0x00000004b5267825 */ /* 0x010fe200078e0226 */
[----:B------:R-:W-:-:S02]  /*1ec0*/  ISETP.GE.U32.AND P4, PT, R169, 0x7fffffa1, PT ;  /* 0x7fffffa1a900780c */ /* 0x000fc40003f86070 */
[----:B------:R-:W1:Y:S01]  /*1ed0*/  F2I.FTZ.U32.TRUNC.NTZ R67, R94 ;  /* 0x0000005e00437305 */ /* 0x000e62000021f000 */
[----:B------:R-:W-:Y:S01]  /*1ee0*/  LOP3.LUT R76, R76, 0x3, RZ, 0xc0, !PT ;  /* 0x000000034c4c7812 */ /* 0x000fe200078ec0ff */
[C---:B--2---:R-:W-:Y:S01]  /*1ef0*/  IMAD.WIDE R32, R181.reuse, 0x4, R32 ;  /* 0x00000004b5207825 */ /* 0x044fe200078e0220 */
[----:B------:R-:W-:Y:S02]  /*1f00*/  SEL R90, RZ, 0x1, P4 ;  /* 0x00000001ff5a7807 */ /* 0x000fe40002000000 */
[----:B------:R-:W-:Y:S01]  /*1f10*/  IADD3 R69, R76, R64, R69 ;  /* 0x000000404c457210 */ /* 0x000fe20007ffe045 */
[----:B-----5:R-:W-:Y:S01]  /*1f20*/  IMAD.WIDE R34, R181, 0x4, R34 ;  /* 0x00000004b5227825 */ /* 0x020fe200078e0222 */
[----:B------:R2:W-:Y:S01]  /*1f30*/  LDGSTS.E [R175+0x4800], [R24.64], P5 ;  /* 0x0480000018af7fae */ /* 0x0005e2000a921844 */
[----:B------:R-:W-:Y:S02]  /*1f40*/  LOP3.LUT P5, RZ, R85, 0x1, RZ, 0xc0, !PT ;  /* 0x0000000155ff7812 */ /* 0x000fe400078ac0ff */
[----:B------:R-:W-:Y:S01]  /*1f50*/  SHF.R.U32.HI R85, RZ, 0x5, R163 ;  /* 0x00000005ff557819 */ /* 0x000fe200000116a3 */
[----:B------:R-:W-:Y:S01]  /*1f60*/  IMAD.IADD R90, R90, 0x1, R105 ;  /* 0x000000015a5a7824 */ /* 0x000fe200078e0269 */
[----:B------:R-:W-:Y:S01]  /*1f70*/  SHF.R.U32.HI R64, RZ, 0x1, R78 ;  /* 0x00000001ff407819 */ /* 0x000fe2000001164e */
[----:B------:R-:W-:Y:S01]  /*1f80*/  IMAD.SHL.U32 R69, R69, 0x100, RZ ;  /* 0x0000010045457824 */ /* 0x000fe200078e00ff */
[----:B------:R-:W-:Y:S01]  /*1f90*/  SGXT.U32 R73, R85, 0x3 ;  /* 0x000000035549781a */ /* 0x000fe20000000000 */
[----:B---3--:R-:W-:Y:S01]  /*1fa0*/  IMAD.WIDE R28, R181, 0x4, R28 ;  /* 0x00000004b51c7825 */ /* 0x008fe200078e021c */
[----:B------:R-:W-:-:S02]  /*1fb0*/  LOP3.LUT R90, R90, 0x3, RZ, 0xc0, !PT ;  /* 0x000000035a5a7812 */ /* 0x000fc400078ec0ff */
[----:B------:R-:W-:Y:S01]  /*1fc0*/  LOP3.LUT R73, R2, R73, RZ, 0xfc, !PT ;  /* 0x0000004902497212 */ /* 0x000fe200078efcff */
[----:B-1----:R-:W-:Y:S01]  /*1fd0*/  IMAD.MOV R92, RZ, RZ, -R67 ;  /* 0x000000ffff5c7224 */ /* 0x002fe200078e0a43 */
[----:B------:R-:W-:Y:S01]  /*1fe0*/  LOP3.LUT R101, R101, 0x3, RZ, 0xc0, !PT ;  /* 0x0000000365657812 */ /* 0x000fe200078ec0ff */
[----:B------:R1:W-:Y:S01]  /*1ff0*/  LDGSTS.E [R175+0x5800], [R26.64], P5 ;  /* 0x058000001aaf7fae */ /* 0x0003e2000a921844 */
[----:B------:R-:W-:Y:S01]  /*2000*/  LOP3.LUT P5, RZ, R75, 0x1, RZ, 0xc0, !PT ;  /* 0x000000014bff7812 */ /* 0x000fe200078ac0ff */
[----:B------:R-:W-:Y:S01]  /*2010*/  IMAD R71, R92, R89, RZ ;  /* 0x000000595c477224 */ /* 0x000fe200078e02ff */
[----:B------:R-:W-:Y:S01]  /*2020*/  IABS R75, R73 ;  /* 0x00000049004b7213 */ /* 0x000fe20000000000 */
[----:B------:R-:W-:Y:S01]  /*2030*/  IMAD.WIDE R30, R181, 0x4, R30 ;  /* 0x00000004b51e7825 */ /* 0x000fe200078e021e */
[----:B------:R-:W-:Y:S02]  /*2040*/  IADD3 R74, R90, R79, R74 ;  /* 0x0000004f5a4a7210 */ /* 0x000fe40007ffe04a */
[----:B------:R-:W-:Y:S01]  /*2050*/  LOP3.LUT R90, R73, 0x10, RZ, 0xfc, !PT ;  /* 0x00000010495a7812 */ /* 0x000fe200078efcff */
[----:B------:R-:W-:Y:S01]  /*2060*/  IMAD.HI.U32 R66, R67, R71, R66 ;  /* 0x0000004743427227 */ /* 0x000fe200078e0042 */
[----:B------:R-:W-:-:S02]  /*2070*/  LOP3.LUT R67, R70, 0xf, RZ, 0xc0, !PT ;  /* 0x0000000f46437812 */ /* 0x000fc400078ec0ff */
[----:B------:R-:W-:Y:S01]  /*2080*/  IADD3 R72, R101, R77, R72 ;  /* 0x0000004d65487210 */ /* 0x000fe20007ffe048 */
[----:B------:R-:W-:Y:S01]  /*2090*/  IMAD.MOV.U32 R71, RZ, RZ, R75 ;  /* 0x000000ffff477224 */ /* 0x000fe200078e004b */
[----:B------:R-:W-:Y:S01]  /*20a0*/  LOP3.LUT R103, R103, 0x3, RZ, 0xc0, !PT ;  /* 0x0000000367677812 */ /* 0x000fe200078ec0ff */
[----:B------:R3:W-:Y:S01]  /*20b0*/  LDGSTS.E [R175+0x6800], [R20.64], P5 ;  /* 0x0680000014af7fae */ /* 0x0007e2000a921844 */
[----:B------:R-:W-:Y:S01]  /*20c0*/  LOP3.LUT P5, RZ, R64, 0x1, RZ, 0xc0, !PT ;  /* 0x0000000140ff7812 */ /* 0x000fe200078ac0ff */
[----:B------:R-:W-:Y:S01]  /*20d0*/  IMAD.HI.U32 R64, R66, R71, RZ ;  /* 0x0000004742407227 */ /* 0x000fe200078e00ff */
[----:B------:R-:W-:Y:S02]  /*20e0*/  LOP3.LUT R76, R73, 0x8, RZ, 0xfc, !PT ;  /* 0x00000008494c7812 */ /* 0x000fe400078efcff */
[----:B------:R-:W-:Y:S01]  /*20f0*/  IADD3 R86, R103, R86, R87 ;  /* 0x0000005667567210 */ /* 0x000fe20007ffe057 */
[----:B------:R-:W-:Y:S01]  /*2100*/  IMAD.MOV R64, RZ, RZ, -R64 ;  /* 0x000000ffff407224 */ /* 0x000fe200078e0a40 */
[----:B------:R-:W-:Y:S01]  /*2110*/  LOP3.LUT R99, R99, 0x3, RZ, 0xc0, !PT ;  /* 0x0000000363637812 */ /* 0x000fe200078ec0ff */
[----:B------:R-:W-:Y:S01]  /*2120*/  IMAD R77, R68, 0x10, R67 ;  /* 0x00000010444d7824 */ /* 0x000fe200078e0243 */
[----:B------:R-:W-:Y:S01]  /*2130*/  IABS R68, R90 ;  /* 0x0000005a00447213 */ /* 0x000fe20000000000 */
[C---:B------:R-:W-:Y:S01]  /*2140*/  IMAD R64, R89.reuse, R64, R71 ;  /* 0x0000004059407224 */ /* 0x040fe200078e0247 */
[----:B------:R-:W-:Y:S01]  /*2150*/  LOP3.LUT R67, R74, 0xf, RZ, 0xc0, !PT ;  /* 0x0000000f4a437812 */ /* 0x000fe200078ec0ff */
[----:B------:R-:W-:Y:S01]  /*2160*/  IMAD.SHL.U32 R70, R72, 0x100, RZ ;  /* 0x0000010048467824 */ /* 0x000fe200078e00ff */
[----:B------:R-:W-:Y:S01]  /*2170*/  IABS R74, R76 ;  /* 0x0000004c004a7213 */ /* 0x000fe20000000000 */
[----:B------:R4:W-:Y:S01]  /*2180*/  LDGSTS.E [R175+0x7800], [R22.64], P5 ;  /* 0x0780000016af7fae */ /* 0x0009e2000a921844 */
[----:B------:R-:W-:Y:S01]  /*2190*/  ISETP.GT.U32.AND P5, PT, R89, R64, PT ;  /* 0x000000405900720c */ /* 0x000fe20003fa4070 */
[----:B------:R-:W-:Y:S01]  /*21a0*/  IMAD.MOV.U32 R72, RZ, RZ, R68 ;  /* 0x000000ffff487224 */ /* 0x000fe200078e0044 */
[----:B------:R-:W-:Y:S01]  /*21b0*/  ISETP.GE.U32.AND P6, PT, R96, 0x7fffffd9, PT ;  /* 0x7fffffd96000780c */ /* 0x000fe20003fc6070 */
[----:B------:R-:W-:Y:S01]  /*21c0*/  IMAD R71, R86, 0x10, R67 ;  /* 0x0000001056477824 */ /* 0x000fe200078e0243 */
[----:B------:R-:W-:Y:S01]  /*21d0*/  IADD3 R97, R99, R98, R97 ;  /* 0x0000006263617210 */ /* 0x000fe20007ffe061 */
[----:B------:R-:W-:Y:S01]  /*21e0*/  IMAD.HI.U32 R67, R66, R74, RZ ;  /* 0x0000004a42437227 */ /* 0x000fe200078e00ff */
[----:B------:R-:W-:Y:S01]  /*21f0*/  LOP3.LUT R69, R69, 0xf00, RZ, 0xe2, !PT ;  /* 0x00000f0045457812 */ /* 0x000fe200078ee2ff */
[----:B------:R5:W-:Y:S01]  /*2200*/  LDGSTS.E [R173+0xc00], [R14.64], !P1 ;  /* 0x00c000000ead7fae */ /* 0x000be2000c921844 */
[----:B------:R-:W-:Y:S01]  /*2210*/  LOP3.LUT R70, R70, 0xf00, RZ, 0xe2, !PT ;  /* 0x00000f0046467812 */ /* 0x000fe200078ee2ff */
[----:B------:R-:W-:Y:S01]  /*2220*/  IMAD.HI.U32 R68, R66, R72, RZ ;  /* 0x0000004842447227 */ /* 0x000fe200078e00ff */
[----:B------:R-:W-:-:S02]  /*2230*/  LOP3.LUT R94, R73, 0x18, RZ, 0xfc, !PT ;  /* 0x00000018495e7812 */ /* 0x000fc400078efcff */
[----:B------:R-:W-:Y:S01]  /*2240*/  LOP3.LUT R87, R73, 0x20, RZ, 0xfc, !PT ;  /* 0x0000002049577812 */ /* 0x000fe200078efcff */
[----:B------:R-:W-:Y:S01]  /*2250*/  IMAD R75, R88, 0x1000, R69 ;  /* 0x00001000584b7824 */ /* 0x000fe200078e0245 */
[----:B------:R-:W-:Y:S01]  /*2260*/  IABS R69, R94 ;  /* 0x0000005e00457213 */ /* 0x000fe20000000000 */
[----:B------:R-:W-:Y:S01]  /*2270*/  IMAD.MOV R67, RZ, RZ, -R67 ;  /* 0x000000ffff437224 */ /* 0x000fe200078e0a43 */
[----:B------:R1:W-:Y:S01]  /*2280*/  LDGSTS.E [R173+0x1c00], [R18.64], !P6 ;  /* 0x01c0000012ad7fae */ /* 0x0003e2000f121844 */
[----:B------:R-:W-:Y:S01]  /*2290*/  IMAD R97, R97, 0x1000, R70 ;  /* 0x0000100061617824 */ /* 0x000fe200078e0246 */
[C---:B------:R-:W-:Y:S01]  /*22a0*/  ISETP.GE.AND P1, PT, R73.reuse, RZ, PT ;  /* 0x000000ff4900720c */ /* 0x040fe20003f26270 */
[----:B------:R-:W-:Y:S01]  /*22b0*/  IMAD.MOV R70, RZ, RZ, -R68 ;  /* 0x000000ffff467224 */ /* 0x000fe200078e0a44 */
[----:B------:R-:W-:Y:S01]  /*22c0*/  LOP3.LUT R91, R73, 0x28, RZ, 0xfc, !PT ;  /* 0x00000028495b7812 */ /* 0x000fe200078efcff */
[----:B------:R-:W-:Y:S01]  /*22d0*/  IMAD R68, R89, R67, R74 ;  /* 0x0000004359447224 */ /* 0x000fe200078e024a */
[----:B------:R-:W-:Y:S01]  /*22e0*/  IABS R74, R87 ;  /* 0x00000057004a7213 */ /* 0x000fe20000000000 */
[----:B------:R-:W-:Y:S01]  /*22f0*/  @!P5 IMAD.IADD R64, R64, 0x1, -R89 ;  /* 0x000000014040d824 */ /* 0x000fe200078e0a59 */
[----:B------:R-:W-:Y:S01]  /*2300*/  LOP3.LUT R92, R73, 0x30, RZ, 0xfc, !PT ;  /* 0x00000030495c7812 */ /* 0x000fe200078efcff */
[C---:B------:R-:W-:Y:S01]  /*2310*/  IMAD R70, R89.reuse, R70, R72 ;  /* 0x0000004659467224 */ /* 0x040fe200078e0248 */
[C---:B------:R-:W-:Y:S01]  /*2320*/  ISETP.GT.U32.AND P6, PT, R89.reuse, R68, PT ;  /* 0x000000445900720c */ /* 0x040fe20003fc4070 */
[----:B------:R-:W-:Y:S01]  /*2330*/  IMAD.MOV.U32 R72, RZ, RZ, R69 ;  /* 0x000000ffff487224 */ /* 0x000fe200078e0045 */
[----:B------:R-:W-:Y:S01]  /*2340*/  ISETP.GT.U32.AND P5, PT, R89, R64, PT ;  /* 0x000000405900720c */ /* 0x000fe20003fa4070 */
[----:B------:R1:W-:Y:S01]  /*2350*/  LDGSTS.E [R173+0x2c00], [R16.64], !P0 ;  /* 0x02c0000010ad7fae */ /* 0x0003e2000c121844 */
[----:B------:R-:W-:Y:S01]  /*2360*/  LOP3.LUT R93, R73, 0x38, RZ, 0xfc, !PT ;  /* 0x00000038495d7812 */ /* 0x000fe200078efcff */
[----:B------:R-:W-:Y:S01]  /*2370*/  IMAD.HI.U32 R67, R66, R72, RZ ;  /* 0x0000004842437227 */ /* 0x000fe200078e00ff */
[----:B------:R-:W-:Y:S01]  /*2380*/  SHF.R.U32.HI R69, RZ, 0xc, R78 ;  /* 0x0000000cff457819 */ /* 0x000fe2000001164e */
[----:B------:R1:W-:Y:S01]  /*2390*/  LDGSTS.E [R173+0x3c00], [R12.64], !P3 ;  /* 0x03c000000cad7fae */ /* 0x0003e2000d921844 */
[----:B------:R-:W-:Y:S01]  /*23a0*/  IABS R73, R91 ;  /* 0x0000005b00497213 */ /* 0x000fe20000000000 */
[----:B------:R-:W-:Y:S01]  /*23b0*/  IMAD.MOV R67, RZ, RZ, -R67 ;  /* 0x000000ffff437224 */ /* 0x000fe200078e0a43 */
[----:B------:R-:W-:Y:S01]  /*23c0*/  IABS R79, R92 ;  /* 0x0000005c004f7213 */ /* 0x000fe20000000000 */
[----:B--2---:R-:W-:Y:S01]  /*23d0*/  IMAD.WIDE R24, R181, 0x4, R24 ;  /* 0x00000004b5187825 */ /* 0x004fe200078e0218 */
[----:B------:R-:W-:-:S02]  /*23e0*/  IABS R85, R93 ;  /* 0x0000005d00557213 */ /* 0x000fc40000000000 */
[----:B------:R-:W-:Y:S01]  /*23f0*/  LOP3.LUT P0, RZ, R69, 0x1, RZ, 0xc0, !PT ;  /* 0x0000000145ff7812 */ /* 0x000fe2000780c0ff */
[C---:B------:R-:W-:Y:S02]  /*2400*/  IMAD R72, R89.reuse, R67, R72 ;  /* 0x0000004359487224 */ /* 0x040fe400078e0248 */
[--C-:B------:R-:W-:Y:S02]  /*2410*/  @!P6 IMAD.IADD R68, R68, 0x1, -R89.reuse ;  /* 0x000000014444e824 */ /* 0x100fe400078e0a59 */
[----:B------:R-:W-:Y:S01]  /*2420*/  @!P5 IMAD.IADD R64, R64, 0x1, -R89 ;  /* 0x000000014040d824 */ /* 0x000fe200078e0a59 */
[C---:B------:R-:W-:Y:S01]  /*2430*/  ISETP.GT.U32.AND P6, PT, R89.reuse, R72, PT ;  /* 0x000000485900720c */ /* 0x040fe20003fc4070 */
[----:B------:R-:W-:Y:S01]  /*2440*/  IMAD.HI.U32 R67, R66, R74, RZ ;  /* 0x0000004a42437227 */ /* 0x000fe200078e00ff */
[----:B------:R-:W-:-:S03]  /*2450*/  ISETP.GT.U32.AND P5, PT, R89, R70, PT ;  /* 0x000000465900720c */ /* 0x000fc60003fa4070 */
[----:B------:R-:W-:Y:S02]  /*2460*/  IMAD.MOV R67, RZ, RZ, -R67 ;  /* 0x000000ffff437224 */ /* 0x000fe400078e0a43 */
[----:B------:R-:W-:Y:S01]  /*2470*/  @!P1 IMAD.MOV R64, RZ, RZ, -R64 ;  /* 0x000000ffff409224 */ /* 0x000fe200078e0a40 */
[----:B------:R-:W-:Y:S01]  /*2480*/  ISETP.GE.AND P1, PT, R76, RZ, PT ;  /* 0x000000ff4c00720c */ /* 0x000fe20003f26270 */
[----:B------:R-:W-:Y:S01]  /*2490*/  IMAD R74, R89, R67, R74 ;  /* 0x00000043594a7224 */ /* 0x000fe200078e024a */
[----:B------:R2:W-:Y:S01]  /*24a0*/  LDGSTS.E [R173+0x4c00], [R8.64], P0 ;  /* 0x04c0000008ad7fae */ /* 0x0005e20008121844 */
[----:B------:R-:W-:-:S04]  /*24b0*/  IMAD.HI.U32 R67, R66, R73, RZ ;  /* 0x0000004942437227 */ /* 0x000fc800078e00ff */
[--C-:B------:R-:W-:Y:S02]  /*24c0*/  @!P6 IMAD.IADD R72, R72, 0x1, -R89.reuse ;  /* 0x000000014848e824 */ /* 0x100fe400078e0a59 */
[----:B------:R-:W-:Y:S01]  /*24d0*/  @!P5 IMAD.IADD R70, R70, 0x1, -R89 ;  /* 0x000000014646d824 */ /* 0x000fe200078e0a59 */
[C---:B------:R-:W-:Y:S01]  /*24e0*/  ISETP.GT.U32.AND P5, PT, R89.reuse, R68, PT ;  /* 0x000000445900720c */ /* 0x040fe20003fa4070 */
[C---:B------:R-:W-:Y:S01]  /*24f0*/  IMAD.HI.U32 R69, R66.reuse, R79, RZ ;  /* 0x0000004f42457227 */ /* 0x040fe200078e00ff */
[C---:B------:R-:W-:Y:S02]  /*2500*/  ISETP.GT.U32.AND P6, PT, R89.reuse, R72, PT ;  /* 0x000000485900720c */ /* 0x040fe40003fc4070 */
[----:B------:R-:W-:Y:S01]  /*2510*/  ISETP.GT.U32.AND P3, PT, R89, R70, PT ;  /* 0x000000465900720c */ /* 0x000fe20003f64070 */
[----:B------:R-:W-:-:S04]  /*2520*/  IMAD.HI.U32 R66, R66, R85, RZ ;  /* 0x0000005542427227 */ /* 0x000fc800078e00ff */
[----:B------:R-:W-:Y:S01]  /*2530*/  IMAD.MOV R76, RZ, RZ, -R67 ;  /* 0x000000ffff4c7224 */ /* 0x000fe200078e0a43 */
[----:B------:R-:W-:Y:S01]  /*2540*/  SHF.R.U32.HI R67, RZ, 0x8, R78 ;  /* 0x00000008ff437819 */ /* 0x000fe2000001164e */
[----:B------:R-:W-:Y:S01]  /*2550*/  IMAD.MOV R88, RZ, RZ, -R66 ;  /* 0x000000ffff587224 */ /* 0x000fe200078e0a42 */
[----:B------:R-:W-:Y:S01]  /*2560*/  SHF.R.U32.HI R78, RZ, 0x4, R78 ;  /* 0x00000004ff4e7819 */ /* 0x000fe2000001164e */
[----:B------:R-:W-:Y:S01]  /*2570*/  @!P5 IMAD.IADD R68, R68, 0x1, -R89 ;  /* 0x000000014444d824 */ /* 0x000fe200078e0a59 */
[C---:B------:R-:W-:Y:S01]  /*2580*/  ISETP.GT.U32.AND P5, PT, R89.reuse, R74, PT ;  /* 0x0000004a5900720c */ /* 0x040fe20003fa4070 */
[C---:B------:R-:W-:Y:S02]  /*2590*/  IMAD R66, R89.reuse, R76, R73 ;  /* 0x0000004c59427224 */ /* 0x040fe400078e0249 */
[----:B------:R-:W-:Y:S01]  /*25a0*/  @!P6 IMAD.IADD R72, R72, 0x1, -R89 ;  /* 0x000000014848e824 */ /* 0x000fe200078e0a59 */
[----:B------:R-:W-:Y:S01]  /*25b0*/  ISETP.GE.AND P6, PT, R94, RZ, PT ;  /* 0x000000ff5e00720c */ /* 0x000fe20003fc6270 */
[----:B------:R-:W-:Y:S01]  /*25c0*/  IMAD.MOV R86, RZ, RZ, -R69 ;  /* 0x000000ffff567224 */ /* 0x000fe200078e0a45 */
[C---:B------:R-:W-:Y:S01]  /*25d0*/  ISETP.GT.U32.AND P0, PT, R89.reuse, R66, PT ;  /* 0x000000425900720c */ /* 0x040fe20003f04070 */
[----:B------:R-:W-:Y:S01]  /*25e0*/  @!P3 IMAD.IADD R70, R70, 0x1, -R89 ;  /* 0x000000014646b824 */ /* 0x000fe200078e0a59 */
[----:B------:R-:W-:Y:S01]  /*25f0*/  ISETP.GE.AND P3, PT, R90, RZ, PT ;  /* 0x000000ff5a00720c */ /* 0x000fe20003f66270 */
[----:B------:R-:W-:Y:S01]  /*2600*/  IMAD R76, R89, R86, R79 ;  /* 0x00000056594c7224 */ /* 0x000fe200078e024f */
[----:B------:R-:W-:Y:S01]  /*2610*/  LOP3.LUT R90, R77, 0xff, RZ, 0xc0, !PT ;  /* 0x000000ff4d5a7812 */ /* 0x000fe200078ec0ff */
[----:B------:R-:W-:Y:S01]  /*2620*/  IMAD R86, R89, R88, R85 ;  /* 0x0000005859567224 */ /* 0x000fe200078e0255 */
[----:B------:R-:W-:Y:S01]  /*2630*/  LOP3.LUT R88, R71, 0xff, RZ, 0xc0, !PT ;  /* 0x000000ff47587812 */ /* 0x000fe200078ec0ff */
[----:B------:R-:W-:-:S02]  /*2640*/  @!P5 IMAD.IADD R74, R74, 0x1, -R89 ;  /* 0x000000014a4ad824 */ /* 0x000fc400078e0a59 */
[----:B------:R-:W-:Y:S01]  /*2650*/  @!P1 IMAD.MOV R68, RZ, RZ, -R68 ;  /* 0x000000ffff449224 */ /* 0x000fe200078e0a44 */
[C---:B------:R-:W-:Y:S01]  /*2660*/  ISETP.GT.U32.AND P1, PT, R89.reuse, R76, PT ;  /* 0x0000004c5900720c */ /* 0x040fe20003f24070 */
[----:B------:R-:W-:Y:S01]  /*2670*/  @!P6 IMAD.MOV R72, RZ, RZ, -R72 ;  /* 0x000000ffff48e224 */ /* 0x000fe200078e0a48 */
[C---:B------:R-:W-:Y:S01]  /*2680*/  ISETP.GT.U32.AND P6, PT, R89.reuse, R86, PT ;  /* 0x000000565900720c */ /* 0x040fe20003fc4070 */
[----:B------:R-:W-:Y:S01]  /*2690*/  @!P0 IMAD.IADD R66, R66, 0x1, -R89 ;  /* 0x0000000142428824 */ /* 0x000fe200078e0a59 */
[----:B------:R-:W-:Y:S01]  /*26a0*/  ISETP.GT.U32.AND P5, PT, R89, R74, PT ;  /* 0x0000004a5900720c */ /* 0x000fe20003fa4070 */
[----:B------:R-:W-:Y:S01]  /*26b0*/  @!P3 IMAD.MOV R70, RZ, RZ, -R70 ;  /* 0x000000ffff46b224 */ /* 0x000fe200078e0a46 */
[----:B------:R-:W-:Y:S01]  /*26c0*/  LOP3.LUT P3, RZ, R67, 0x1, RZ, 0xc0, !PT ;  /* 0x0000000143ff7812 */ /* 0x000fe2000786c0ff */
[----:B------:R-:W-:Y:S01]  /*26d0*/  IMAD.IADD R97, R97, 0x1, R88 ;  /* 0x0000000161617824 */ /* 0x000fe200078e0258 */
[----:B------:R-:W-:Y:S01]  /*26e0*/  ISETP.GT.U32.AND P0, PT, R89, R66, PT ;  /* 0x000000425900720c */ /* 0x000fe20003f04070 */
[----:B------:R-:W-:-:S02]  /*26f0*/  IMAD.MOV.U32 R88, RZ, RZ, 0x1f ;  /* 0x0000001fff587424 */ /* 0x000fc400078e00ff */
[----:B------:R-:W-:Y:S02]  /*2700*/  IMAD.IADD R90, R75, 0x1, R90 ;  /* 0x000000014b5a7824 */ /* 0x000fe400078e025a */
[--C-:B------:R-:W-:Y:S01]  /*2710*/  @!P1 IMAD.IADD R76, R76, 0x1, -R89.reuse ;  /* 0x000000014c4c9824 */ /* 0x100fe200078e0a59 */
[----:B------:R-:W-:Y:S01]  /*2720*/  ISETP.GE.AND P1, PT, R91, RZ, PT ;  /* 0x000000ff5b00720c */ /* 0x000fe20003f26270 */
[--C-:B------:R-:W-:Y:S01]  /*2730*/  @!P6 IMAD.IADD R86, R86, 0x1, -R89.reuse ;  /* 0x000000015656e824 */ /* 0x100fe200078e0a59 */
[----:B------:R-:W-:Y:S01]  /*2740*/  IADD3 R88, R88, c[0x0][0x180], RZ ;  /* 0x0000600058587a10 */ /* 0x000fe20007ffe0ff */
[--C-:B------:R-:W-:Y:S01]  /*2750*/  @!P5 IMAD.IADD R74, R74, 0x1, -R89.reuse ;  /* 0x000000014a4ad824 */ /* 0x100fe200078e0a59 */
[----:B------:R-:W-:Y:S01]  /*2760*/  ISETP.GE.AND P5, PT, R87, RZ, PT ;  /* 0x000000ff5700720c */ /* 0x000fe20003fa6270 */
[----:B------:R2:W-:Y:S01]  /*2770*/  LDGSTS.E [R173+0x5c00], [R6.64], P3 ;  /* 0x05c0000006ad7fae */ /* 0x0005e20009921844 */
[C---:B------:R-:W-:Y:S01]  /*2780*/  ISETP.GT.U32.AND P3, PT, R89.reuse, R86, PT ;  /* 0x000000565900720c */ /* 0x040fe20003f64070 */
[----:B------:R-:W-:Y:S01]  /*2790*/  @!P0 IMAD.IADD R66, R66, 0x1, -R89 ;  /* 0x0000000142428824 */ /* 0x000fe200078e0a59 */
[----:B------:R-:W-:Y:S01]  /*27a0*/  ISETP.GT.U32.AND P6, PT, R89, R76, PT ;  /* 0x0000004c5900720c */ /* 0x000fe20003fc4070 */
[----:B-1----:R-:W-:Y:S01]  /*27b0*/  IMAD.WIDE R26, R181, 0x4, R26 ;  /* 0x00000004b51a7825 */ /* 0x002fe200078e021a */
[----:B------:R-:W-:-:S02]  /*27c0*/  LOP3.LUT P0, RZ, R78, 0x1, RZ, 0xc0, !PT ;  /* 0x000000014eff7812 */ /* 0x000fc4000780c0ff */
[----:B------:R-:W-:Y:S01]  /*27d0*/  PRMT R97, R97, 0x5410, R90 ;  /* 0x0000541061617816 */ /* 0x000fe2000000005a */
[----:B------:R-:W-:Y:S01]  /*27e0*/  @!P1 IMAD.MOV R66, RZ, RZ, -R66 ;  /* 0x000000ffff429224 */ /* 0x000fe200078e0a42 */
[----:B------:R-:W-:Y:S01]  /*27f0*/  ISETP.GE.AND P1, PT, R92, RZ, PT ;  /* 0x000000ff5c00720c */ /* 0x000fe20003f26270 */
[----:B---3--:R-:W-:Y:S01]  /*2800*/  IMAD.WIDE R20, R181, 0x4, R20 ;  /* 0x00000004b5147825 */ /* 0x008fe200078e0214 */
[C---:B------:R-:W-:Y:S02]  /*2810*/  SHF.R.U64 R96, R97.reuse, 0x1b, RZ ;  /* 0x0000001b61607819 */ /* 0x040fe400000012ff */
[----:B------:R-:W-:Y:S01]  /*2820*/  SHF.R.U64 R98, R97, 0x17, RZ ;  /* 0x0000001761627819 */ /* 0x000fe200000012ff */
[----:B------:R-:W-:Y:S01]  /*2830*/  @!P5 IMAD.MOV R74, RZ, RZ, -R74 ;  /* 0x000000ffff4ad224 */ /* 0x000fe200078e0a4a */
[----:B------:R-:W-:Y:S01]  /*2840*/  ISETP.GT.AND P5, PT, R88, 0x1f, PT ;  /* 0x0000001f5800780c */ /* 0x000fe20003fa4270 */
[--C-:B------:R-:W-:Y:S01]  /*2850*/  @!P3 IMAD.IADD R86, R86, 0x1, -R89.reuse ;  /* 0x000000015656b824 */ /* 0x100fe200078e0a59 */
[----:B------:R-:W-:Y:S01]  /*2860*/  ISETP.GE.AND P3, PT, R93, RZ, PT ;  /* 0x000000ff5d00720c */ /* 0x000fe20003f66270 */
[----:B------:R-:W-:Y:S01]  /*2870*/  @!P6 IMAD.IADD R76, R76, 0x1, -R89 ;  /* 0x000000014c4ce824 */ /* 0x000fe200078e0a59 */
[C---:B------:R-:W-:Y:S01]  /*2880*/  ISETP.GE.AND P6, PT, R182.reuse, c[0x0][0x180], PT ;  /* 0x00006000b6007a0c */ /* 0x040fe20003fc6270 */
[C---:B------:R-:W-:Y:S01]  /*2890*/  IMAD R89, R182.reuse, c[0x0][0x18c], RZ ;  /* 0x00006300b6597a24 */ /* 0x040fe200078e02ff */
[----:B------:R-:W-:Y:S01]  /*28a0*/  SEL R67, RZ, 0x4, !P5 ;  /* 0x00000004ff437807 */ /* 0x000fe20006800000 */
[----:B------:R-:W-:Y:S01]  /*28b0*/  @!P1 IMAD.MOV R76, RZ, RZ, -R76 ;  /* 0x000000ffff4c9224 */ /* 0x000fe200078e0a4c */
[----:B------:R-:W-:Y:S01]  /*28c0*/  ISETP.NE.AND P1, PT, RZ, c[0x0][0x17c], PT ;  /* 0x00005f00ff007a0c */ /* 0x000fe20003f25270 */
[----:B------:R-:W-:Y:S01]  /*28d0*/  IMAD.SHL.U32 R183, R89, 0x4, RZ ;  /* 0x0000000459b77824 */ /* 0x000fe200078e00ff */
[----:B------:R-:W-:Y:S01]  /*28e0*/  SEL R67, R67, RZ, !P6 ;  /* 0x000000ff43437207 */ /* 0x000fe20007000000 */
[----:B------:R1:W-:Y:S01]  /*28f0*/  LDGSTS.E [R173+0x6c00], [R10.64], P0 ;  /* 0x06c000000aad7fae */ /* 0x0003e20008121844 */
[----:B------:R-:W-:Y:S01]  /*2900*/  ISETP.GE.AND P6, PT, R182, R65, PT ;  /* 0x00000041b600720c */ /* 0x000fe20003fc6270 */
[----:B----4-:R-:W-:Y:S01]  /*2910*/  IMAD.WIDE R22, R181, 0x4, R22 ;  /* 0x00000004b5167825 */ /* 0x010fe200078e0216 */
[----:B------:R-:W-:Y:S01]  /*2920*/  LOP3.LUT R65, RZ, c[0x0][0x17c], RZ, 0x33, !PT ;  /* 0x00005f00ff417a12 */ /* 0x000fe200078e33ff */
[----:B------:R3:W-:Y:S01]  /*2930*/  LDGSTS.E [R173+0x7c00], [R4.64], !P2 ;  /* 0x07c0000004ad7fae */ /* 0x0007e2000d121844 */
[----:B------:R-:W-:Y:S01]  /*2940*/  ISETP.NE.U32.AND P0, PT, R67, RZ, PT ;  /* 0x000000ff4300720c */ /* 0x000fe20003f05070 */
[----:B------:R-:W-:Y:S01]  /*2950*/  @!P3 IMAD.MOV R86, RZ, RZ, -R86 ;  /* 0x000000ffff56b224 */ /* 0x000fe200078e0a56 */
[C---:B------:R-:W-:Y:S01]  /*2960*/  SEL R85, R65.reuse, R64, !P1 ;  /* 0x0000004041557207 */ /* 0x040fe20004800000 */
[----:B------:R-:W0:Y:S01]  /*2970*/  LDGDEPBAR ;  /* 0x00000000000079af */ /* 0x000e220000000000 */
[----:B------:R-:W-:Y:S01]  /*2980*/  SEL R68, R65, R68, !P1 ;  /* 0x0000004441447207 */ /* 0x000fe20004800000 */
[----:B-----5:R-:W-:Y:S01]  /*2990*/  IMAD.WIDE R14, R181, 0x4, R14 ;  /* 0x00000004b50e7825 */ /* 0x020fe200078e020e */
[----:B------:R-:W-:-:S02]  /*29a0*/  SEL R87, R65, R70, !P1 ;  /* 0x0000004641577207 */ /* 0x000fc40004800000 */
[----:B------:R-:W-:Y:S01]  /*29b0*/  IADD3 R69, P3, R183, c[0x0][0x168], RZ ;  /* 0x00005a00b7457a10 */ /* 0x000fe20007f7e0ff */
[----:B------:R-:W-:Y:S01]  /*29c0*/  IMAD R85, R85, c[0x0][0x190], RZ ;  /* 0x0000640055557a24 */ /* 0x000fe200078e02ff */
[C---:B------:R-:W-:Y:S01]  /*29d0*/  SEL R94, R65.reuse, R86, !P1 ;  /* 0x00000056415e7207 */ /* 0x040fe20004800000 */
[----:B------:R-:W-:Y:S01]  /*29e0*/  IMAD R86, R68, c[0x0][0x190], RZ ;  /* 0x0000640044567a24 */ /* 0x000fe200078e02ff */
[----:B------:R-:W-:Y:S01]  /*29f0*/  SEL R90, R65, R72, !P1 ;  /* 0x00000048415a7207 */ /* 0x000fe20004800000 */
[----:B------:R-:W-:Y:S01]  /*2a00*/  IMAD R87, R87, c[0x0][0x190], RZ ;  /* 0x0000640057577a24 */ /* 0x000fe200078e02ff */
[----:B------:R-:W-:Y:S01]  /*2a10*/  SEL R91, R65, R74, !P1 ;  /* 0x0000004a415b7207 */ /* 0x000fe20004800000 */
[----:B------:R-:W-:Y:S01]  /*2a20*/  IMAD R94, R94, c[0x0][0x190], RZ ;  /* 0x000064005e5e7a24 */ /* 0x000fe200078e02ff */
[----:B------:R-:W-:Y:S01]  /*2a30*/  LEA.HI.X.SX32 R95, R89, c[0x0][0x16c], 0x2, P3 ;  /* 0x00005b00595f7a11 */ /* 0x000fe200018f16ff */
[----:B------:R-:W-:Y:S01]  /*2a40*/  IMAD R90, R90, c[0x0][0x190], RZ ;  /* 0x000064005a5a7a24 */ /* 0x000fe200078e02ff */
[----:B------:R-:W-:Y:S01]  /*2a50*/  LEA R78, P2, R85, R69, 0x2 ;  /* 0x00000045554e7211 */ /* 0x000fe200078410ff */
[----:B------:R-:W-:Y:S01]  /*2a60*/  IMAD R91, R91, c[0x0][0x190], RZ ;  /* 0x000064005b5b7a24 */ /* 0x000fe200078e02ff */
[----:B------:R-:W-:Y:S01]  /*2a70*/  SEL R93, R65, R76, !P1 ;  /* 0x0000004c415d7207 */ /* 0x000fe20004800000 */
[----:B------:R-:W-:Y:S01]  /*2a80*/  IMAD.WIDE R18, R181, 0x4, R18 ;  /* 0x00000004b5127825 */ /* 0x000fe200078e0212 */
[----:B------:R-:W-:-:S02]  /*2a90*/  SEL R92, R65, R66, !P1 ;  /* 0x00000042415c7207 */ /* 0x000fc40004800000 */
[----:B------:R-:W-:Y:S01]  /*2aa0*/  LEA R76, P3, R86, R69, 0x2 ;  /* 0x00000045564c7211 */ /* 0x000fe200078610ff */
[----:B------:R-:W-:Y:S01]  /*2ab0*/  IMAD R93, R93, c[0x0][0x190], RZ ;  /* 0x000064005d5d7a24 */ /* 0x000fe200078e02ff */
[----:B------:R-:W-:Y:S01]  /*2ac0*/  LEA.HI.X.SX32 R79, R85, R95, 0x2, P2 ;  /* 0x0000005f554f7211 */ /* 0x000fe200010f16ff */
[----:B------:R-:W-:Y:S01]  /*2ad0*/  IMAD R92, R92, c[0x0][0x190], RZ ;  /* 0x000064005c5c7a24 */ /* 0x000fe200078e02ff */
[----:B------:R-:W-:Y:S01]  /*2ae0*/  LEA R64, P2, R87, R69, 0x2 ;  /* 0x0000004557407211 */ /* 0x000fe200078410ff */
[C---:B------:R-:W-:Y:S01]  /*2af0*/  IMAD.WIDE R16, R181.reuse, 0x4, R16 ;  /* 0x00000004b5107825 */ /* 0x040fe200078e0210 */
[----:B------:R-:W-:Y:S02]  /*2b00*/  LEA.HI.X.SX32 R77, R86, R95, 0x2, P3 ;  /* 0x0000005f564d7211 */ /* 0x000fe400018f16ff */
[----:B------:R-:W-:Y:S01]  /*2b10*/  LEA R74, P3, R90, R69, 0x2 ;  /* 0x000000455a4a7211 */ /* 0x000fe200078610ff */
[----:B------:R-:W-:Y:S01]  /*2b20*/  IMAD.WIDE R12, R181, 0x4, R12 ;  /* 0x00000004b50c7825 */ /* 0x000fe200078e020c */
[----:B------:R-:W-:-:S02]  /*2b30*/  LEA.HI.X.SX32 R65, R87, R95, 0x2, P2 ;  /* 0x0000005f57417211 */ /* 0x000fc400010f16ff */
[----:B------:R-:W-:Y:S01]  /*2b40*/  LEA R72, P2, R91, R69, 0x2 ;  /* 0x000000455b487211 */ /* 0x000fe200078410ff */
[----:B--2---:R-:W-:Y:S01]  /*2b50*/  IMAD.WIDE R8, R181, 0x4, R8 ;  /* 0x00000004b5087825 */ /* 0x004fe200078e0208 */
[----:B------:R-:W-:Y:S02]  /*2b60*/  SHF.R.U64 R67, R97, 0x1f, RZ ;  /* 0x0000001f61437819 */ /* 0x000fe400000012ff */
[----:B------:R-:W-:Y:S01]  /*2b70*/  LEA.HI.X.SX32 R75, R90, R95, 0x2, P3 ;  /* 0x0000005f5a4b7211 */ /* 0x000fe200018f16ff */
[----:B------:R-:W-:Y:S01]  /*2b80*/  IMAD.WIDE R6, R181, 0x4, R6 ;  /* 0x00000004b5067825 */ /* 0x000fe200078e0206 */
[----:B------:R-:W-:Y:S02]  /*2b90*/  LEA R70, P3, R92, R69, 0x2 ;  /* 0x000000455c467211 */ /* 0x000fe400078610ff */
[----:B------:R-:W-:Y:S01]  /*2ba0*/  LEA.HI.X.SX32 R73, R91, R95, 0x2, P2 ;  /* 0x0000005f5b497211 */ /* 0x000fe200010f16ff */
[----:B-1----:R-:W-:Y:S01]  /*2bb0*/  IMAD.WIDE R10, R181, 0x4, R10 ;  /* 0x00000004b50a7825 */ /* 0x002fe200078e020a */
[----:B------:R-:W-:-:S02]  /*2bc0*/  LEA R68, P2, R93, R69, 0x2 ;  /* 0x000000455d447211 */ /* 0x000fc400078410ff */
[----:B------:R-:W-:Y:S01]  /*2bd0*/  LOP3.LUT P1, RZ, R67, 0x1, RZ, 0xc0, !PT ;  /* 0x0000000143ff7812 */ /* 0x000fe2000782c0ff */
[----:B---3--:R-:W-:Y:S01]  /*2be0*/  IMAD.WIDE R4, R181, 0x4, R4 ;  /* 0x00000004b5047825 */ /* 0x008fe200078e0204 */
[----:B------:R-:W-:Y:S02]  /*2bf0*/  LOP3.LUT R67, R163, 0xe0, RZ, 0xc0, !PT ;  /* 0x000000e0a3437812 */ /* 0x000fe400078ec0ff */
[----:B------:R-:W-:Y:S02]  /*2c00*/  LEA.HI.X.SX32 R71, R92, R95, 0x2, P3 ;  /* 0x0000005f5c477211 */ /* 0x000fe400018f16ff */
[----:B------:R-:W-:Y:S02]  /*2c10*/  LEA R66, P3, R94, R69, 0x2 ;  /* 0x000000455e427211 */ /* 0x000fe400078610ff */
[----:B------:R-:W-:Y:S02]  /*2c20*/  LEA.HI.X.SX32 R69, R93, R95, 0x2, P2 ;  /* 0x0000005f5d457211 */ /* 0x000fe400010f16ff */
[----:B------:R-:W-:-:S02]  /*2c30*/  LOP3.LUT P2, RZ, R96, 0x1, RZ, 0xc0, !PT ;  /* 0x0000000160ff7812 */ /* 0x000fc4000784c0ff */
[----:B------:R-:W-:Y:S02]  /*2c40*/  SHF.R.U32.HI R96, RZ, 0x1, R67 ;  /* 0x00000001ff607819 */ /* 0x000fe40000011643 */
[----:B------:R-:W-:Y:S02]  /*2c50*/  LEA.HI.X.SX32 R67, R94, R95, 0x2, P3 ;  /* 0x0000005f5e437211 */ /* 0x000fe400018f16ff */
[----:B------:R-:W-:Y:S02]  /*2c60*/  LOP3.LUT R171, R179, R96, RZ, 0x3c, !PT ;  /* 0x00000060b3ab7212 */ /* 0x000fe400078e3cff */
[C---:B------:R-:W-:Y:S02]  /*2c70*/  SHF.R.U64 R95, R97.reuse, 0x13, RZ ;  /* 0x00000013615f7819 */ /* 0x040fe400000012ff */
[----:B------:R-:W-:Y:S01]  /*2c80*/  LOP3.LUT P3, RZ, R98, 0x1, RZ, 0xc0, !PT ;  /* 0x0000000162ff7812 */ /* 0x000fe2000786c0ff */
[----:B------:R1:W-:Y:S01]  /*2c90*/  LDGSTS.E [R171+0x10000], [R78.64], P0 ;  /* 0x100000004eab7fae */ /* 0x0003e20008121844 */
[----:B------:R-:W-:-:S03]  /*2ca0*/  SHF.R.U64 R96, R97, 0xb, RZ ;  /* 0x0000000b61607819 */ /* 0x000fc600000012ff */
[----:B------:R2:W-:Y:S04]  /*2cb0*/  LDGSTS.E [R171+0x10400], [R76.64], P0 ;  /* 0x104000004cab7fae */ /* 0x0005e80008121844 */
[----:B------:R3:W-:Y:S04]  /*2cc0*/  LDGSTS.E [R171+0x10800], [R64.64], P0 ;  /* 0x1080000040ab7fae */ /* 0x0007e80008121844 */
[----:B------:R4:W-:Y:S04]  /*2cd0*/  LDGSTS.E [R171+0x10c00], [R74.64], P0 ;  /* 0x10c000004aab7fae */ /* 0x0009e80008121844 */
[----:B------:R5:W-:Y:S04]  /*2ce0*/  LDGSTS.E [R171+0x11000], [R72.64], P0 ;  /* 0x1100000048ab7fae */ /* 0x000be80008121844 */
[----:B------:R1:W-:Y:S04]  /*2cf0*/  LDGSTS.E [R171+0x11400], [R70.64], P0 ;  /* 0x1140000046ab7fae */ /* 0x0003e80008121844 */
[----:B------:R1:W-:Y:S04]  /*2d00*/  LDGSTS.E [R171+0x11800], [R68.64], P0 ;  /* 0x1180000044ab7fae */ /* 0x0003e80008121844 */
[----:B------:R1:W-:Y:S01]  /*2d10*/  LDGSTS.E [R171+0x11c00], [R66.64], P0 ;  /* 0x11c0000042ab7fae */ /* 0x0003e20008121844 */
[----:B------:R-:W-:-:S02]  /*2d20*/  LOP3.LUT P0, RZ, R95, 0x1, RZ, 0xc0, !PT ;  /* 0x000000015fff7812 */ /* 0x000fc4000780c0ff */
[----:B------:R-:W-:Y:S01]  /*2d30*/  SHF.R.U64 R95, R97, 0xf, RZ ;  /* 0x0000000f615f7819 */ /* 0x000fe200000012ff */
[----:B------:R-:W0:Y:S04]  /*2d40*/  LDGDEPBAR ;  /* 0x00000000000079af */ /* 0x000e280000000000 */
[----:B------:R-:W-:Y:S06]  /*2d50*/  BAR.SYNC.DEFER_BLOCKING 0x0 ;  /* 0x0000000000007b1d */ /* 0x000fec0000010000 */
[----:B------:R-:W-:Y:S01]  /*2d60*/  @!PT LDS RZ, [RZ] ;  /* 0x00000000fffff984 */ /* 0x000fe20000000800 */
[----:B------:R-:W-:Y:S01]  /*2d70*/  @!PT LDS RZ, [RZ] ;  /* 0x00000000fffff984 */ /* 0x000fe20000000800 */
[----:B------:R-:W-:Y:S01]  /*2d80*/  @!PT LDS RZ, [RZ] ;  /* 0x00000000fffff984 */ /* 0x000fe20000000800 */
[----:B------:R1:W-:Y:S01]  /*2d90*/  LDGSTS.E [R179+0x8000], [R82.64], P1 ;  /* 0x0800000052b37fae */ /* 0x0003e20008921844 */
[----:B------:R-:W-:-:S02]  /*2da0*/  LOP3.LUT P1, RZ, R95, 0x1, RZ, 0xc0, !PT ;  /* 0x000000015fff7812 */ /* 0x000fc4000782c0ff */
[----:B------:R-:W-:Y:S01]  /*2db0*/  SHF.R.U64 R95, R97, 0x7, RZ ;  /* 0x00000007615f7819 */ /* 0x000fe200000012ff */
[----:B------:R2:W-:Y:S01]  /*2dc0*/  LDGSTS.E [R179+0x9000], [R80.64], P2 ;  /* 0x0900000050b37fae */ /* 0x0005e20009121844 */
[----:B------:R-:W-:-:S03]  /*2dd0*/  LOP3.LUT P2, RZ, R96, 0x1, RZ, 0xc0, !PT ;  /* 0x0000000160ff7812 */ /* 0x000fc6000784c0ff */
[----:B------:R3:W-:Y:S01]  /*2de0*/  LDGSTS.E [R179+0xa000], [R60.64], P3 ;  /* 0x0a0000003cb37fae */ /* 0x0007e20009921844 */
[----:B------:R-:W-:Y:S02]  /*2df0*/  LOP3.LUT P3, RZ, R95, 0x1, RZ, 0xc0, !PT ;  /* 0x000000015fff7812 */ /* 0x000fe4000786c0ff */
[C---:B------:R-:W-:Y:S01]  /*2e00*/  SHF.R.U64 R95, R97.reuse, 0x3, RZ ;  /* 0x00000003615f7819 */ /* 0x040fe200000012ff */
[----:B------:R4:W-:Y:S01]  /*2e10*/  LDGSTS.E [R179+0xb000], [R62.64], P0 ;  /* 0x0b0000003eb37fae */ /* 0x0009e20008121844 */
[----:B-1----:R-:W-:Y:S02]  /*2e20*/  SHF.R.U64 R82, R97, 0x1e, RZ ;  /* 0x0000001e61527819 */ /* 0x002fe400000012ff */
[----:B------:R-:W-:Y:S01]  /*2e30*/  LOP3.LUT P0, RZ, R95, 0x1, RZ, 0xc0, !PT ;  /* 0x000000015fff7812 */ /* 0x000fe2000780c0ff */
[----:B------:R1:W-:Y:S01]  /*2e40*/  LDGSTS.E [R179+0xc000], [R56.64], P1 ;  /* 0x0c00000038b37fae */ /* 0x0003e20008921844 */
[----:B------:R-:W-:Y:S02]  /*2e50*/  LOP3.LUT P1, RZ, R82, 0x1, RZ, 0xc0, !PT ;  /* 0x0000000152ff7812 */ /* 0x000fe4000782c0ff */
[C---:B--2---:R-:W-:Y:S01]  /*2e60*/  SHF.R.U64 R80, R97.reuse, 0x1a, RZ ;  /* 0x0000001a61507819 */ /* 0x044fe200000012ff */
[----:B------:R2:W-:Y:S01]  /*2e70*/  LDGSTS.E [R179+0xd000], [R58.64], P2 ;  /* 0x0d0000003ab37fae */ /* 0x0005e20009121844 */
[----:B---3--:R-:W-:-:S02]  /*2e80*/  SHF.R.U64 R60, R97, 0x16, RZ ;  /* 0x00000016613c7819 */ /* 0x008fc400000012ff */
[----:B------:R-:W-:Y:S01]  /*2e90*/  LOP3.LUT P2, RZ, R80, 0x1, RZ, 0xc0, !PT ;  /* 0x0000000150ff7812 */ /* 0x000fe2000784c0ff */
[----:B------:R3:W-:Y:S01]  /*2ea0*/  LDGSTS.E [R179+0xe000], [R52.64], P3 ;  /* 0x0e00000034b37fae */ /* 0x0007e20009921844 */
[----:B------:R-:W-:Y:S02]  /*2eb0*/  LOP3.LUT P3, RZ, R60, 0x1, RZ, 0xc0, !PT ;  /* 0x000000013cff7812 */ /* 0x000fe4000786c0ff */
[C---:B------:R-:W-:Y:S01]  /*2ec0*/  SHF.R.U64 R60, R97.reuse, 0x12, RZ ;  /* 0x00000012613c7819 */ /* 0x040fe200000012ff */
[----:B------:R2:W-:Y:S01]  /*2ed0*/  LDGSTS.E [R179+0xf000], [R54.64], P0 ;  /* 0x0f00000036b37fae */ /* 0x0005e20008121844 */
[----:B-1----:R-:W-:Y:S02]  /*2ee0*/  SHF.R.U64 R56, R97, 0xe, RZ ;  /* 0x0000000e61387819 */ /* 0x002fe400000012ff */
[----:B------:R-:W-:Y:S01]  /*2ef0*/  LOP3.LUT P0, RZ, R60, 0x1, RZ, 0xc0, !PT ;  /* 0x000000013cff7812 */ /* 0x000fe2000780c0ff */
[----:B------:R1:W-:Y:S01]  /*2f00*/  LDGSTS.E [R177+0x8400], [R50.64], P1 ;  /* 0x0840000032b17fae */ /* 0x0003e20008921844 */
[----:B------:R-:W-:-:S02]  /*2f10*/  LOP3.LUT P1, RZ, R56, 0x1, RZ, 0xc0, !PT ;  /* 0x0000000138ff7812 */ /* 0x000fc4000782c0ff */
[C---:B------:R-:W-:Y:S01]  /*2f20*/  SHF.R.U64 R56, R97.reuse, 0xa, RZ ;  /* 0x0000000a61387819 */ /* 0x040fe200000012ff */
[----:B------:R2:W-:Y:S01]  /*2f30*/  LDGSTS.E [R177+0x9400], [R48.64], P2 ;  /* 0x0940000030b17fae */ /* 0x0005e20009121844 */
[C---:B---3--:R-:W-:Y:S02]  /*2f40*/  SHF.R.U64 R52, R97.reuse, 0x6, RZ ;  /* 0x0000000661347819 */ /* 0x048fe400000012ff */
[----:B------:R-:W-:Y:S01]  /*2f50*/  LOP3.LUT P2, RZ, R56, 0x1, RZ, 0xc0, !PT ;  /* 0x0000000138ff7812 */ /* 0x000fe2000784c0ff */
[----:B------:R3:W-:Y:S01]  /*2f60*/  LDGSTS.E [R177+0xa400], [R44.64], P3 ;  /* 0x0a4000002cb17fae */ /* 0x0007e20009921844 */
[----:B------:R-:W-:Y:S02]  /*2f70*/  LOP3.LUT P3, RZ, R52, 0x1, RZ, 0xc0, !PT ;  /* 0x0000000134ff7812 */ /* 0x000fe4000786c0ff */
[C---:B------:R-:W-:Y:S01]  /*2f80*/  SHF.R.U64 R52, R97.reuse, 0x2, RZ ;  /* 0x0000000261347819 */ /* 0x040fe200000012ff */
[----:B------:R4:W-:Y:S01]  /*2f90*/  LDGSTS.E [R177+0xb400], [R46.64], P0 ;  /* 0x0b4000002eb17fae */ /* 0x0009e20008121844 */
[----:B-1----:R-:W-:-:S02]  /*2fa0*/  SHF.R.U64 R50, R97, 0x1d, RZ ;  /* 0x0000001d61327819 */ /* 0x002fc400000012ff */
[----:B------:R-:W-:Y:S01]  /*2fb0*/  LOP3.LUT P0, RZ, R52, 0x1, RZ, 0xc0, !PT ;  /* 0x0000000134ff7812 */ /* 0x000fe2000780c0ff */
[----:B------:R1:W-:Y:S01]  /*2fc0*/  LDGSTS.E [R177+0xc400], [R40.64], P1 ;  /* 0x0c40000028b17fae */ /* 0x0003e20008921844 */
[----:B------:R-:W-:Y:S02]  /*2fd0*/  LOP3.LUT P1, RZ, R50, 0x1, RZ, 0xc0, !PT ;  /* 0x0000000132ff7812 */ /* 0x000fe4000782c0ff */
[C---:B--2---:R-:W-:Y:S01]  /*2fe0*/  SHF.R.U64 R48, R97.reuse, 0x19, RZ ;  /* 0x0000001961307819 */ /* 0x044fe200000012ff */
[----:B------:R2:W-:Y:S01]  /*2ff0*/  LDGSTS.E [R177+0xd400], [R42.64], P2 ;  /* 0x0d4000002ab17fae */ /* 0x0005e20009121844 */
[----:B---3--:R-:W-:Y:S02]  /*3000*/  SHF.R.U64 R44, R97, 0x15, RZ ;  /* 0x00000015612c7819 */ /* 0x008fe400000012ff */
[----:B------:R-:W-:Y:S01]  /*3010*/  LOP3.LUT P2, RZ, R48, 0x1, RZ, 0xc0, !PT ;  /* 0x0000000130ff7812 */ /* 0x000fe2000784c0ff */
[----:B------:R3:W-:Y:S01]  /*3020*/  LDGSTS.E [R177+0xe400], [R36.64], P3 ;  /* 0x0e40000024b17fae */ /* 0x0007e20009921844 */
[----:B------:R-:W-:-:S02]  /*3030*/  LOP3.LUT P3, RZ, R44, 0x1, RZ, 0xc0, !PT ;  /* 0x000000012cff7812 */ /* 0x000fc4000786c0ff */
[C---:B------:R-:W-:Y:S01]  /*3040*/  SHF.R.U64 R44, R97.reuse, 0x11, RZ ;  /* 0x00000011612c7819 */ /* 0x040fe200000012ff */
[----:B------:R2:W-:Y:S01]  /*3050*/  LDGSTS.E [R177+0xf400], [R38.64], P0 ;  /* 0x0f40000026b17fae */ /* 0x0005e20008121844 */
[C---:B-1----:R-:W-:Y:S02]  /*3060*/  SHF.R.U64 R40, R97.reuse, 0xd, RZ ;  /* 0x0000000d61287819 */ /* 0x042fe400000012ff */
[----:B------:R-:W-:Y:S01]  /*3070*/  LOP3.LUT P0, RZ, R44, 0x1, RZ, 0xc0, !PT ;  /* 0x000000012cff7812 */ /* 0x000fe2000780c0ff */
[----:B------:R1:W-:Y:S01]  /*3080*/  LDGSTS.E [R175+0x8800], [R32.64], P1 ;  /* 0x0880000020af7fae */ /* 0x0003e20008921844 */
[----:B------:R-:W-:Y:S02]  /*3090*/  LOP3.LUT P1, RZ, R40, 0x1, RZ, 0xc0, !PT ;  /* 0x0000000128ff7812 */ /* 0x000fe4000782c0ff */
[C---:B------:R-:W-:Y:S01]  /*30a0*/  SHF.R.U64 R40, R97.reuse, 0x9, RZ ;  /* 0x0000000961287819 */ /* 0x040fe200000012ff */
        /* <DEDUP_REMOVED lines=22> */
[----:B------:R-:W-:-:S03]  /*3210*/  LOP3.LUT P1, RZ, R24, 0x1, RZ, 0xc0, !PT ;  /* 0x0000000118ff7812 */ /* 0x000fc6000782c0ff */
[----:B------:R2:W-:Y:S01]  /*3220*/  LDGSTS.E [R173+0x9c00], [R18.64], P2 ;  /* 0x09c0000012ad7fae */ /* 0x0005e20009121844 */
[----:B------:R-:W-:Y:S02]  /*3230*/  ISETP.GT.AND P2, PT, R88, 0x3f, PT ;  /* 0x0000003f5800780c */ /* 0x000fe40003f44270 */
[C---:B---3--:R-:W-:Y:S01]  /*3240*/  SHF.R.U64 R21, R97.reuse, 0x8, RZ ;  /* 0x0000000861157819 */ /* 0x048fe200000012ff */
[----:B------:R2:W-:Y:S01]  /*3250*/  LDGSTS.E [R173+0xac00], [R16.64], P3 ;  /* 0x0ac0000010ad7fae */ /* 0x0005e20009921844 */
[----:B------:R-:W-:Y:S02]  /*3260*/  SEL R20, RZ, 0x4, P6 ;  /* 0x00000004ff147807 */ /* 0x000fe40003000000 */
[----:B------:R-:W-:Y:S01]  /*3270*/  SHF.R.U64 R97, R97, 0x4, RZ ;  /* 0x0000000461617819 */ /* 0x000fe200000012ff */
[----:B-1----:R-:W-:Y:S01]  /*3280*/  IMAD.MOV.U32 R15, RZ, RZ, c[0x0][0x18c] ;  /* 0x00006300ff0f7624 */ /* 0x002fe200078e00ff */
[----:B------:R-:W-:Y:S01]  /*3290*/  LOP3.LUT P3, RZ, R21, 0x1, RZ, 0xc0, !PT ;  /* 0x0000000115ff7812 */ /* 0x000fe2000786c0ff */
[----:B------:R2:W-:Y:S01]  /*32a0*/  LDGSTS.E [R173+0xbc00], [R12.64], P0 ;  /* 0x0bc000000cad7fae */ /* 0x0005e20008121844 */
[----:B------:R-:W-:Y:S01]  /*32b0*/  SEL R20, R20, RZ, P2 ;  /* 0x000000ff14147207 */ /* 0x000fe20001000000 */
[----:B------:R-:W-:Y:S01]  /*32c0*/  IMAD.SHL.U32 R15, R15, 0x20, RZ ;  /* 0x000000200f0f7824 */ /* 0x000fe200078e00ff */
[----:B------:R-:W-:Y:S01]  /*32d0*/  LOP3.LUT P2, RZ, R97, 0x1, RZ, 0xc0, !PT ;  /* 0x0000000161ff7812 */ /* 0x000fe2000784c0ff */
[----:B------:R2:W-:Y:S01]  /*32e0*/  LDGSTS.E [R173+0xcc00], [R8.64], P1 ;  /* 0x0cc0000008ad7fae */ /* 0x0005e20008921844 */
[----:B------:R-:W-:Y:S01]  /*32f0*/  ISETP.NE.U32.AND P6, PT, R20, RZ, PT ;  /* 0x000000ff1400720c */ /* 0x000fe20003fc5070 */
[----:B------:R-:W-:-:S04]  /*3300*/  IMAD.WIDE R78, R15, 0x4, R78 ;  /* 0x000000040f4e7825 */ /* 0x000fc800078e024e */
[C---:B------:R-:W-:Y:S02]  /*3310*/  IMAD.WIDE R76, R15.reuse, 0x4, R76 ;  /* 0x000000040f4c7825 */ /* 0x040fe400078e024c */
[----:B------:R2:W-:Y:S02]  /*3320*/  LDGSTS.E [R173+0xdc00], [R6.64], P3 ;  /* 0x0dc0000006ad7fae */ /* 0x0005e40009921844 */
[C---:B------:R-:W-:Y:S02]  /*3330*/  IMAD.WIDE R64, R15.reuse, 0x4, R64 ;  /* 0x000000040f407825 */ /* 0x040fe400078e0240 */
[----:B------:R2:W-:Y:S02]  /*3340*/  LDGSTS.E [R173+0xec00], [R10.64], P2 ;  /* 0x0ec000000aad7fae */ /* 0x0005e40009121844 */
[C---:B----4-:R-:W-:Y:S02]  /*3350*/  IMAD.WIDE R74, R15.reuse, 0x4, R74 ;  /* 0x000000040f4a7825 */ /* 0x050fe400078e024a */
[----:B------:R2:W-:Y:S02]  /*3360*/  LDGSTS.E [R173+0xfc00], [R4.64], !P4 ;  /* 0x0fc0000004ad7fae */ /* 0x0005e4000e121844 */
[----:B-----5:R-:W-:-:S02]  /*3370*/  IMAD.WIDE R72, R15, 0x4, R72 ;  /* 0x000000040f487825 */ /* 0x020fc400078e0248 */
[----:B------:R-:W0:Y:S02]  /*3380*/  LDGDEPBAR ;  /* 0x00000000000079af */ /* 0x000e240000000000 */
[C---:B------:R-:W-:Y:S02]  /*3390*/  IMAD.WIDE R70, R15.reuse, 0x4, R70 ;  /* 0x000000040f467825 */ /* 0x040fe400078e0246 */
[----:B------:R2:W-:Y:S02]  /*33a0*/  LDGSTS.E [R171+0x12000], [R78.64], P6 ;  /* 0x120000004eab7fae */ /* 0x0005e4000b121844 */
[C---:B------:R-:W-:Y:S02]  /*33b0*/  IMAD.WIDE R68, R15.reuse, 0x4, R68 ;  /* 0x000000040f447825 */ /* 0x040fe400078e0244 */
[----:B------:R2:W-:Y:S02]  /*33c0*/  LDGSTS.E [R171+0x12400], [R76.64], P6 ;  /* 0x124000004cab7fae */ /* 0x0005e4000b121844 */
[----:B------:R-:W-:-:S02]  /*33d0*/  IMAD.WIDE R66, R15, 0x4, R66 ;  /* 0x000000040f427825 */ /* 0x000fc400078e0242 */
[----:B------:R2:W-:Y:S04]  /*33e0*/  LDGSTS.E [R171+0x12800], [R64.64], P6 ;  /* 0x1280000040ab7fae */ /* 0x0005e8000b121844 */
[----:B------:R2:W-:Y:S04]  /*33f0*/  LDGSTS.E [R171+0x12c00], [R74.64], P6 ;  /* 0x12c000004aab7fae */ /* 0x0005e8000b121844 */
[----:B------:R2:W-:Y:S04]  /*3400*/  LDGSTS.E [R171+0x13000], [R72.64], P6 ;  /* 0x1300000048ab7fae */ /* 0x0005e8000b121844 */
[----:B------:R2:W-:Y:S04]  /*3410*/  LDGSTS.E [R171+0x13400], [R70.64], P6 ;  /* 0x1340000046ab7fae */ /* 0x0005e8000b121844 */
[----:B------:R2:W-:Y:S04]  /*3420*/  LDGSTS.E [R171+0x13800], [R68.64], P6 ;  /* 0x1380000044ab7fae */ /* 0x0005e8000b121844 */
[----:B------:R2:W-:Y:S04]  /*3430*/  LDGSTS.E [R171+0x13c00], [R66.64], P6 ;  /* 0x13c0000042ab7fae */ /* 0x0005e8000b121844 */
[----:B------:R-:W0:Y:S01]  /*3440*/  LDGDEPBAR ;  /* 0x00000000000079af */ /* 0x000e220000000000 */
[----:B------:R-:W-:Y:S05]  /*3450*/  @P5 BRA `(.L_x_0) ;  /* 0x0000022000005947 */ /* 0x000fea0003800000 */
[----:B------:R-:W-:Y:S01]  /*3460*/  IMAD.SHL.U32 R168, R163, 0x20, RZ ;  /* 0x00000020a3a87824 */ /* 0x000fe200078e00ff */
[----:B------:R-:W-:Y:S01]  /*3470*/  CS2R R104, SRZ ;  /* 0x0000000000687805 */ /* 0x000fe2000001ff00 */
[----:B------:R-:W-:Y:S01]  /*3480*/  CS2R R106, SRZ ;  /* 0x00000000006a7805 */ /* 0x000fe2000001ff00 */
[----:B------:R-:W-:Y:S01]  /*3490*/  CS2R R100, SRZ ;  /* 0x0000000000647805 */ /* 0x000fe2000001ff00 */
[----:B------:R-:W-:Y:S01]  /*34a0*/  CS2R R102, SRZ ;  /* 0x0000000000667805 */ /* 0x000fe2000001ff00 */
[----:B------:R-:W-:Y:S01]  /*34b0*/  CS2R R96, SRZ ;  /* 0x0000000000607805 */ /* 0x000fe2000001ff00 */
[----:B------:R-:W-:Y:S01]  /*34c0*/  CS2R R98, SRZ ;  /* 0x0000000000627805 */ /* 0x000fe2000001ff00 */
[----:B------:R-:W-:Y:S01]  /*34d0*/  CS2R R44, SRZ ;  /* 0x00000000002c7805 */ /* 0x000fe2000001ff00 */
[----:B------:R-:W-:Y:S01]  /*34e0*/  CS2R R46, SRZ ;  /* 0x00000000002e7805 */ /* 0x000fe2000001ff00 */
[----:B--2---:R-:W-:Y:S01]  /*34f0*/  CS2R R64, SRZ ;  /* 0x0000000000407805 */ /* 0x004fe2000001ff00 */
        /* <DEDUP_REMOVED lines=23> */
[----:B------:R-:W-:Y:S05]  /*3670*/  BRA `(.L_x_1) ;  /* 0x000025a000007947 */ /* 0x000fea0003800000 */
.L_x_0:
[----:B--2---:R-:W-:Y:S01]  /*3680*/  SHF.R.S32.HI R4, RZ, 0x1f, R3 ;  /* 0x0000001fff047819 */ /* 0x004fe20000011403 */
[----:B------:R-:W-:Y:S01]  /*3690*/  IMAD.SHL.U32 R162, R15, 0x8, RZ ;  /* 0x000000080fa27824 */ /* 0x000fe200078e00ff */
[----:B------:R-:W-:Y:S01]  /*36a0*/  SHF.R.S32.HI R10, RZ, 0x1f, R15 ;  /* 0x0000001fff0a7819 */ /* 0x000fe2000001140f */
[----:B------:R-:W-:Y:S01]  /*36b0*/  IMAD.SHL.U32 R168, R163, 0x20, RZ ;  /* 0x00000020a3a87824 */ /* 0x000fe200078e00ff */
[----:B------:R-:W-:Y:S01]  /*36c0*/  SHF.L.U64.HI R161, R3, 0x2, R4 ;  /* 0x0000000203a17819 */ /* 0x000fe20000010204 */
[----:B------:R-:W-:Y:S01]  /*36d0*/  IMAD.MOV.U32 R167, RZ, RZ, RZ ;  /* 0x000000ffffa77224 */ /* 0x000fe200078e00ff */
[----:B------:R-:W-:Y:S01]  /*36e0*/  SHF.R.S32.HI R7, RZ, 0x1f, R94 ;  /* 0x0000001fff077819 */ /* 0x000fe2000001145e */
[----:B------:R-:W-:Y:S01]  /*36f0*/  IMAD.MOV.U32 R166, RZ, RZ, 0x1 ;  /* 0x00000001ffa67424 */ /* 0x000fe200078e00ff */
[----:B------:R-:W-:Y:S01]  /*3700*/  SHF.R.S32.HI R4, RZ, 0x1f, R145 ;  /* 0x0000001fff047819 */ /* 0x000fe20000011491 */
[----:B------:R-:W-:Y:S01]  /*3710*/  IMAD.MOV.U32 R165, RZ, RZ, -0x1 ;  /* 0xffffffffffa57424 */ /* 0x000fe200078e00ff */
[----:B------:R-:W-:Y:S01]  /*3720*/  SHF.L.U64.HI R159, R15, 0x3, R10 ;  /* 0x000000030f9f7819 */ /* 0x000fe2000001020a */
[----:B------:R-:W-:Y:S01]  /*3730*/  CS2R R104, SRZ ;  /* 0x0000000000687805 */ /* 0x000fe2000001ff00 */
[CC--:B------:R-:W-:Y:S01]  /*3740*/  LEA R148, P0, R94.reuse, R162.reuse, 0x2 ;  /* 0x000000a25e947211 */ /* 0x0c0fe200078010ff */
[----:B------:R-:W-:Y:S01]  /*3750*/  CS2R R106, SRZ ;  /* 0x00000000006a7805 */ /* 0x000fe2000001ff00 */
[----:B------:R-:W-:Y:S01]  /*3760*/  SHF.R.S32.HI R6, RZ, 0x1f, R89 ;  /* 0x0000001fff067819 */ /* 0x000fe20000011459 */
[----:B------:R-:W-:Y:S01]  /*3770*/  CS2R R100, SRZ ;  /* 0x0000000000647805 */ /* 0x000fe2000001ff00 */
[----:B------:R-:W-:Y:S01]  /*3780*/  SHF.L.U64.HI R145, R145, 0x2, R4 ;  /* 0x0000000291917819 */ /* 0x000fe20000010204 */
[----:B------:R-:W-:Y:S01]  /*3790*/  CS2R R102, SRZ ;  /* 0x0000000000667805 */ /* 0x000fe2000001ff00 */
[-C--:B------:R-:W-:Y:S01]  /*37a0*/  LEA.HI.X R146, R94, R159.reuse, R7, 0x2, P0 ;  /* 0x0000009f5e927211 */ /* 0x080fe200000f1407 */
[----:B------:R-:W-:Y:S01]  /*37b0*/  CS2R R96, SRZ ;  /* 0x0000000000607805 */ /* 0x000fe2000001ff00 */
[----:B------:R-:W-:Y:S01]  /*37c0*/  SHF.R.S32.HI R5, RZ, 0x1f, R88 ;  /* 0x0000001fff057819 */ /* 0x000fe20000011458 */
[----:B------:R-:W-:Y:S01]  /*37d0*/  CS2R R98, SRZ ;  /* 0x0000000000627805 */ /* 0x000fe2000001ff00 */
[----:B------:R-:W-:Y:S01]  /*37e0*/  SHF.R.S32.HI R7, RZ, 0x1f, R92 ;  /* 0x0000001fff077819 */ /* 0x000fe2000001145c */
[----:B------:R-:W-:Y:S01]  /*37f0*/  CS2R R44, SRZ ;  /* 0x00000000002c7805 */ /* 0x000fe2000001ff00 */
[----:B------:R-:W-:Y:S01]  /*3800*/  SHF.R.S32.HI R4, RZ, 0x1f, R91 ;  /* 0x0000001fff047819 */ /* 0x000fe2000001145b */
[----:B------:R-:W-:Y:S01]  /*3810*/  CS2R R46, SRZ ;  /* 0x00000000002e7805 */ /* 0x000fe2000001ff00 */
[CC--:B------:R-:W-:Y:S01]  /*3820*/  LEA R152, P1, R92.reuse, R162.reuse, 0x2 ;  /* 0x000000a25c987211 */ /* 0x0c0fe200078210ff */
[----:B------:R-:W-:Y:S01]  /*3830*/  CS2R R64, SRZ ;  /* 0x0000000000407805 */ /* 0x000fe2000001ff00 */
[----:B------:R-:W-:Y:S01]  /*3840*/  LEA R154, P2, R91, R162, 0x2 ;  /* 0x000000a25b9a7211 */ /* 0x000fe200078410ff */
[----:B------:R-:W-:Y:S01]  /*3850*/  CS2R R66, SRZ ;  /* 0x0000000000427805 */ /* 0x000fe2000001ff00 */
[----:B------:R-:W-:Y:S01]  /*3860*/  SHF.L.U64.HI R3, R89, 0x2, R6 ;  /* 0x0000000259037819 */ /* 0x000fe20000010206 */
[----:B------:R-:W-:Y:S01]  /*3870*/  CS2R R68, SRZ ;  /* 0x0000000000447805 */ /* 0x000fe2000001ff00 */
[----:B------:R-:W-:Y:S01]  /*3880*/  LEA.HI R180, R5, R88, RZ, 0x5 ;  /* 0x0000005805b47211 */ /* 0x000fe200078f28ff */
[----:B------:R-:W-:Y:S01]  /*3890*/  CS2R R70, SRZ ;  /* 0x0000000000467805 */ /* 0x000fe2000001ff00 */
[----:B------:R-:W-:Y:S01]  /*38a0*/  SHF.R.S32.HI R6, RZ, 0x1f, R93 ;  /* 0x0000001fff067819 */ /* 0x000fe2000001145d */
[----:B------:R-:W-:Y:S01]  /*38b0*/  CS2R R72, SRZ ;  /* 0x0000000000487805 */ /* 0x000fe2000001ff00 */
[-C--:B------:R-:W-:Y:S01]  /*38c0*/  LEA R150, P0, R93, R162.reuse, 0x2 ;  /* 0x000000a25d967211 */ /* 0x080fe200078010ff */
[----:B------:R-:W-:Y:S01]  /*38d0*/  CS2R R74, SRZ ;  /* 0x00000000004a7805 */ /* 0x000fe2000001ff00 */
[-C--:B------:R-:W-:Y:S01]  /*38e0*/  LEA.HI.X R149, R92, R159.reuse, R7, 0x2, P1 ;  /* 0x0000009f5c957211 */ /* 0x080fe200008f1407 */
[----:B------:R-:W-:Y:S01]  /*38f0*/  CS2R R52, SRZ ;  /* 0x0000000000347805 */ /* 0x000fe2000001ff00 */
[-C--:B------:R-:W-:Y:S01]  /*3900*/  LEA.HI.X R151, R91, R159.reuse, R4, 0x2, P2 ;  /* 0x0000009f5b977211 */ /* 0x080fe200010f1404 */
[----:B------:R-:W-:Y:S01]  /*3910*/  CS2R R54, SRZ ;  /* 0x0000000000367805 */ /* 0x000fe2000001ff00 */
[----:B------:R-:W-:Y:S01]  /*3920*/  SHF.R.S32.HI R5, RZ, 0x1f, R90 ;  /* 0x0000001fff057819 */ /* 0x000fe2000001145a */
[----:B------:R-:W-:Y:S01]  /*3930*/  CS2R R80, SRZ ;  /* 0x0000000000507805 */ /* 0x000fe2000001ff00 */
[-C--:B------:R-:W-:Y:S01]  /*3940*/  LEA R156, P3, R90, R162.reuse, 0x2 ;  /* 0x000000a25a9c7211 */ /* 0x080fe200078610ff */
[----:B------:R-:W-:Y:S01]  /*3950*/  CS2R R82, SRZ ;  /* 0x0000000000527805 */ /* 0x000fe2000001ff00 */
[----:B------:R-:W-:Y:S01]  /*3960*/  SHF.R.S32.HI R7, RZ, 0x1f, R86 ;  /* 0x0000001fff077819 */ /* 0x000fe20000011456 */
[----:B------:R-:W-:Y:S01]  /*3970*/  CS2R R88, SRZ ;  /* 0x0000000000587805 */ /* 0x000fe2000001ff00 */
[----:B------:R-:W-:Y:S01]  /*3980*/  LOP3.LUT R4, R163, 0x7, RZ, 0xc0, !PT ;  /* 0x00000007a3047812 */ /* 0x000fe200078ec0ff */
[----:B------:R-:W-:Y:S01]  /*3990*/  CS2R R56, SRZ ;  /* 0x0000000000387805 */ /* 0x000fe2000001ff00 */
[-C--:B------:R-:W-:Y:S01]  /*39a0*/  LEA R160, P1, R86, R162.reuse, 0x2 ;  /* 0x000000a256a07211 */ /* 0x080fe200078210ff */
[----:B------:R-:W-:Y:S01]  /*39b0*/  CS2R R58, SRZ ;  /* 0x00000000003a7805 */ /* 0x000fe2000001ff00 */
[-C--:B------:R-:W-:Y:S01]  /*39c0*/  LEA.HI.X R93, R93, R159.reuse, R6, 0x2, P0 ;  /* 0x0000009f5d5d7211 */ /* 0x080fe200000f1406 */
[----:B------:R-:W-:Y:S01]  /*39d0*/  CS2R R124, SRZ ;  /* 0x00000000007c7805 */ /* 0x000fe2000001ff00 */
[-C--:B------:R-:W-:Y:S01]  /*39e0*/  LEA.HI.X R153, R90, R159.reuse, R5, 0x2, P3 ;  /* 0x0000009f5a997211 */ /* 0x080fe200018f1405 */
[----:B------:R-:W-:Y:S01]  /*39f0*/  IMAD R5, R4, 0x90, RZ ;  /* 0x0000009004057824 */ /* 0x000fe200078e02ff */
[----:B------:R-:W-:Y:S01]  /*3a00*/  SHF.R.S32.HI R8, RZ, 0x1f, R87 ;  /* 0x0000001fff087819 */ /* 0x000fe20000011457 */
[----:B------:R-:W-:Y:S01]  /*3a10*/  IMAD.SHL.U32 R4, R163, 0x2, RZ ;  /* 0x00000002a3047824 */ /* 0x000fe200078e00ff */
[-C--:B------:R-:W-:Y:S01]  /*3a20*/  LEA R158, P0, R87, R162.reuse, 0x2 ;  /* 0x000000a2579e7211 */ /* 0x080fe200078010ff */
[----:B------:R-:W-:Y:S01]  /*3a30*/  CS2R R90, SRZ ;  /* 0x00000000005a7805 */ /* 0x000fe2000001ff00 */
[-C--:B------:R-:W-:Y:S01]  /*3a40*/  LEA.HI.X R157, R86, R159.reuse, R7, 0x2, P1 ;  /* 0x0000009f569d7211 */ /* 0x080fe200008f1407 */
[----:B------:R-:W-:Y:S01]  /*3a50*/  CS2R R126, SRZ ;  /* 0x00000000007e7805 */ /* 0x000fe2000001ff00 */
[----:B------:R-:W-:Y:S01]  /*3a60*/  SHF.R.S32.HI R6, RZ, 0x1f, R85 ;  /* 0x0000001fff067819 */ /* 0x000fe20000011455 */
[----:B------:R-:W-:Y:S01]  /*3a70*/  CS2R R32, SRZ ;  /* 0x0000000000207805 */ /* 0x000fe2000001ff00 */
[----:B------:R-:W-:Y:S01]  /*3a80*/  LEA R162, P2, R85, R162, 0x2 ;  /* 0x000000a255a27211 */ /* 0x000fe200078410ff */
[----:B------:R-:W-:Y:S01]  /*3a90*/  CS2R R34, SRZ ;  /* 0x0000000000227805 */ /* 0x000fe2000001ff00 */
[----:B------:R-:W-:Y:S01]  /*3aa0*/  LOP3.LUT R7, R163, 0x3, RZ, 0xc0, !PT ;  /* 0x00000003a3077812 */ /* 0x000fe200078ec0ff */
[----:B------:R-:W-:Y:S01]  /*3ab0*/  CS2R R48, SRZ ;  /* 0x0000000000307805 */ /* 0x000fe2000001ff00 */
[-C--:B------:R-:W-:Y:S01]  /*3ac0*/  LEA.HI.X R155, R87, R159.reuse, R8, 0x2, P0 ;  /* 0x0000009f579b7211 */ /* 0x080fe200000f1408 */
[----:B------:R-:W-:Y:S01]  /*3ad0*/  CS2R R50, SRZ ;  /* 0x0000000000327805 */ /* 0x000fe2000001ff00 */
[----:B------:R-:W-:Y:S01]  /*3ae0*/  LEA.HI.X R159, R85, R159, R6, 0x2, P2 ;  /* 0x0000009f559f7211 */ /* 0x000fe200010f1406 */
[----:B------:R-:W-:Y:S01]  /*3af0*/  IMAD R176, R7, 0x420, RZ ;  /* 0x0000042007b07824 */ /* 0x000fe200078e02ff */
[----:B------:R-:W-:Y:S01]  /*3b00*/  LEA R164, P0, R181, R84, 0x3 ;  /* 0x00000054b5a47211 */ /* 0x000fe200078018ff */
[----:B------:R-:W-:Y:S01]  /*3b10*/  CS2R R86, SRZ ;  /* 0x0000000000567805 */ /* 0x000fe2000001ff00 */
[----:B------:R-:W-:Y:S01]  /*3b20*/  SHF.R.S32.HI R6, RZ, 0x1f, R181 ;  /* 0x0000001fff067819 */ /* 0x000fe200000114b5 */
[----:B------:R-:W-:Y:S01]  /*3b30*/  CS2R R84, SRZ ;  /* 0x0000000000547805 */ /* 0x000fe2000001ff00 */
[----:B------:R-:W-:Y:S01]  /*3b40*/  IADD3 R148, P4, R148, c[0x0][0x168], RZ ;  /* 0x00005a0094947a10 */ /* 0x000fe20007f9e0ff */
[----:B------:R-:W-:Y:S01]  /*3b50*/  CS2R R40, SRZ ;  /* 0x0000000000287805 */ /* 0x000fe2000001ff00 */
[----:B------:R-:W-:Y:S01]  /*3b60*/  IADD3 R150, P5, R150, c[0x0][0x168], RZ ;  /* 0x00005a0096967a10 */ /* 0x000fe20007fbe0ff */
[----:B------:R-:W-:Y:S01]  /*3b70*/  CS2R R42, SRZ ;  /* 0x00000000002a7805 */ /* 0x000fe2000001ff00 */
[----:B------:R-:W-:-:S02]  /*3b80*/  IADD3 R152, P3, R152, c[0x0][0x168], RZ ;  /* 0x00005a0098987a10 */ /* 0x000fc40007f7e0ff */
[----:B------:R-:W-:Y:S01]  /*3b90*/  LOP3.LUT R29, R5, 0x30, R4, 0x78, !PT ;  /* 0x00000030051d7812 */ /* 0x000fe200078e7804 */
[C---:B------:R-:W-:Y:S01]  /*3ba0*/  IMAD.SHL.U32 R5, R15.reuse, 0x4, RZ ;  /* 0x000000040f057824 */ /* 0x040fe200078e00ff */
[----:B------:R-:W-:Y:S02]  /*3bb0*/  SHF.L.U64.HI R4, R15, 0x2, R10 ;  /* 0x000000020f047819 */ /* 0x000fe4000001020a */
[----:B------:R-:W-:Y:S02]  /*3bc0*/  LEA.HI.X R161, R181, R161, R6, 0x3, P0 ;  /* 0x000000a1b5a17211 */ /* 0x000fe400000f1c06 */
[----:B------:R-:W-:Y:S02]  /*3bd0*/  IADD3.X R146, R146, c[0x0][0x16c], RZ, P4, !PT ;  /* 0x00005b0092927a10 */ /* 0x000fe400027fe4ff */
[----:B------:R-:W-:Y:S02]  /*3be0*/  IADD3.X R147, R93, c[0x0][0x16c], RZ, P5, !PT ;  /* 0x00005b005d937a10 */ /* 0x000fe40002ffe4ff */
[----:B------:R-:W-:-:S02]  /*3bf0*/  IADD3.X R149, R149, c[0x0][0x16c], RZ, P3, !PT ;  /* 0x00005b0095957a10 */ /* 0x000fc40001ffe4ff */
[----:B------:R-:W-:Y:S02]  /*3c00*/  SHF.R.S32.HI R116, RZ, 0x1f, R185 ;  /* 0x0000001fff747819 */ /* 0x000fe400000114b9 */
[----:B------:R-:W-:Y:S02]  /*3c10*/  SHF.R.S32.HI R8, RZ, 0x1f, R187 ;  /* 0x0000001fff087819 */ /* 0x000fe400000114bb */
[----:B------:R-:W-:Y:S02]  /*3c20*/  SHF.R.S32.HI R114, RZ, 0x1f, R189 ;  /* 0x0000001fff727819 */ /* 0x000fe400000114bd */
[----:B------:R-:W-:Y:S02]  /*3c30*/  SHF.R.S32.HI R10, RZ, 0x1f, R191 ;  /* 0x0000001fff0a7819 */ /* 0x000fe400000114bf */
[----:B------:R-:W-:Y:S02]  /*3c40*/  SHF.R.S32.HI R112, RZ, 0x1f, R193 ;  /* 0x0000001fff707819 */ /* 0x000fe400000114c1 */
[----:B------:R-:W-:-:S02]  /*3c50*/  SHF.R.S32.HI R12, RZ, 0x1f, R195 ;  /* 0x0000001fff0c7819 */ /* 0x000fc400000114c3 */
        /* <DEDUP_REMOVED lines=24> */
[----:B------:R-:W-:Y:S02]  /*3de0*/  IADD3 R164, P0, R164, c[0x0][0x160], RZ ;  /* 0x00005800a4a47a10 */ /* 0x000fe40007f1e0ff */
[----:B------:R-:W-:Y:S02]  /*3df0*/  SHF.R.S32.HI R180, RZ, 0x5, R180 ;  /* 0x00000005ffb47819 */ /* 0x000fe400000114b4 */
[----:B------:R-:W-:Y:S02]  /*3e00*/  IADD3 R154, P1, R154, c[0x0][0x168], RZ ;  /* 0x00005a009a9a7a10 */ /* 0x000fe40007f3e0ff */
[----:B------:R-:W-:Y:S02]  /*3e10*/  IADD3 R156, P2, R156, c[0x0][0x168], RZ ;  /* 0x00005a009c9c7a10 */ /* 0x000fe40007f5e0ff */
[----:B------:R-:W-:Y:S02]  /*3e20*/  IADD3 R158, P4, R158, c[0x0][0x168], RZ ;  /* 0x00005a009e9e7a10 */ /* 0x000fe40007f9e0ff */
[----:B------:R-:W-:-:S02]  /*3e30*/  IADD3 R160, P5, R160, c[0x0][0x168], RZ ;  /* 0x00005a00a0a07a10 */ /* 0x000fc40007fbe0ff */
[----:B------:R-:W-:Y:S02]  /*3e40*/  IADD3 R162, P3, R162, c[0x0][0x168], RZ ;  /* 0x00005a00a2a27a10 */ /* 0x000fe40007f7e0ff */
[----:B------:R-:W-:Y:S02]  /*3e50*/  LOP3.LUT R176, R176, 0xdc, R163, 0x78, !PT ;  /* 0x000000dcb0b07812 */ /* 0x000fe400078e78a3 */
[----:B------:R-:W-:Y:S02]  /*3e60*/  LOP3.LUT R172, R29, 0x400, R168, 0xf8, !PT ;  /* 0x000004001dac7812 */ /* 0x000fe400078ef8a8 */
[----:B------:R-:W-:Y:S02]  /*3e70*/  SHF.L.U64.HI R6, R181, 0x2, R6 ;  /* 0x00000002b5067819 */ /* 0x000fe40000010206 */
[----:B------:R-:W-:Y:S02]  /*3e80*/  SHF.L.U64.HI R7, R185, 0x2, R116 ;  /* 0x00000002b9077819 */ /* 0x000fe40000010274 */
[----:B------:R-:W-:-:S02]  /*3e90*/  SHF.L.U64.HI R8, R187, 0x2, R8 ;  /* 0x00000002bb087819 */ /* 0x000fc40000010208 */
[----:B------:R-:W-:Y:S02]  /*3ea0*/  SHF.L.U64.HI R9, R189, 0x2, R114 ;  /* 0x00000002bd097819 */ /* 0x000fe40000010272 */
[----:B------:R-:W-:Y:S02]  /*3eb0*/  SHF.L.U64.HI R10, R191, 0x2, R10 ;  /* 0x00000002bf0a7819 */ /* 0x000fe4000001020a */
[----:B------:R-:W-:Y:S02]  /*3ec0*/  SHF.L.U64.HI R11, R193, 0x2, R112 ;  /* 0x00000002c10b7819 */ /* 0x000fe40000010270 */
        /* <DEDUP_REMOVED lines=25> */
[----:B------:R-:W-:Y:S02]  /*4060*/  IADD3.X R151, R151, c[0x0][0x16c], RZ, P1, !PT ;  /* 0x00005b0097977a10 */ /* 0x000fe40000ffe4ff */
[----:B------:R-:W-:-:S02]  /*4070*/  IADD3.X R153, R153, c[0x0][0x16c], RZ, P2, !PT ;  /* 0x00005b0099997a10 */ /* 0x000fc400017fe4ff */
[----:B------:R-:W-:Y:S02]  /*4080*/  IADD3.X R155, R155, c[0x0][0x16c], RZ, P4, !PT ;  /* 0x00005b009b9b7a10 */ /* 0x000fe400027fe4ff */
[----:B------:R-:W-:Y:S02]  /*4090*/  IADD3.X R157, R157, c[0x0][0x16c], RZ, P5, !PT ;  /* 0x00005b009d9d7a10 */ /* 0x000fe40002ffe4ff */
[----:B------:R-:W-:Y:S02]  /*40a0*/  IADD3.X R159, R159, c[0x0][0x16c], RZ, P3, !PT ;  /* 0x00005b009f9f7a10 */ /* 0x000fe40001ffe4ff */
[----:B------:R-:W-:Y:S02]  /*40b0*/  IADD3.X R161, R161, c[0x0][0x164], RZ, P0, !PT ;  /* 0x00005900a1a17a10 */ /* 0x000fe400007fe4ff */
[----:B------:R-:W-:Y:S02]  /*40c0*/  IADD3 R178, R180, -0x2, RZ ;  /* 0xfffffffeb4b27810 */ /* 0x000fe40007ffe0ff */
[----:B------:R-:W-:-:S02]  /*40d0*/  LOP3.LUT R174, R176, 0x20, RZ, 0x3c, !PT ;  /* 0x00000020b0ae7812 */ /* 0x000fc400078e3cff */
[----:B------:R-:W-:Y:S02]  /*40e0*/  LOP3.LUT R170, R172, 0x40, RZ, 0x3c, !PT ;  /* 0x00000040acaa7812 */ /* 0x000fe400078e3cff */
.L_x_2:
[----:B------:R-:W-:-:S04]  /*40f0*/  DEPBAR.LE SB0, 0x2 ;  /* 0x000080800000791a */ /* 0x000fc80000000000 */
[----:B------:R-:W-:Y:S01]  /*4100*/  IADD3 R165, R165, 0x1, RZ ;  /* 0x00000001a5a57810 */ /* 0x000fe20007ffe0ff */
[----:B---3--:R-:W-:Y:S01]  /*4110*/  IMAD.MOV.U32 R244, RZ, RZ, R164 ;  /* 0x000000fffff47224 */ /* 0x008fe200078e00a4 */
[----:B------:R-:W-:Y:S01]  /*4120*/  BAR.SYNC.DEFER_BLOCKING 0x0 ;  /* 0x0000000000007b1d */ /* 0x000fe20000010000 */
[----:B------:R-:W-:Y:S01]  /*4130*/  ISETP.GT.AND P1, PT, R169, RZ, PT ;  /* 0x000000ffa900720c */ /* 0x000fe20003f24270 */
[----:B------:R-:W-:Y:S01]  /*4140*/  IMAD.MOV.U32 R245, RZ, RZ, R161 ;  /* 0x000000fffff57224 */ /* 0x000fe200078e00a1 */
[----:B------:R-:W-:Y:S02]  /*4150*/  ISETP.GT.AND P0, PT, R165, 0x1, PT ;  /* 0x00000001a500780c */ /* 0x000fe40003f04270 */
[----:B------:R-:W-:Y:S02]  /*4160*/  ISETP.GT.AND P2, PT, R169, 0x4, PT ;  /* 0x00000004a900780c */ /* 0x000fe40003f44270 */
[----:B------:R-:W-:Y:S02]  /*4170*/  SEL R165, R165, RZ, !P0 ;  /* 0x000000ffa5a57207 */ /* 0x000fe40004000000 */
[----:B------:R-:W-:-:S02]  /*4180*/  ISETP.GE.AND P0, PT, R167, R178, PT ;  /* 0x000000b2a700720c */ /* 0x000fc40003f06270 */
[----:B------:R-:W-:Y:S01]  /*4190*/  ISETP.GT.AND P4, PT, R169, 0xc, PT ;  /* 0x0000000ca900780c */ /* 0x000fe20003f84270 */
[C---:B------:R-:W-:Y:S01]  /*41a0*/  IMAD R188, R165.reuse, 0x8000, R176 ;  /* 0x00008000a5bc7824 */ /* 0x040fe200078e02b0 */
[----:B------:R-:W-:Y:S01]  /*41b0*/  IADD3 R166, R166, 0x1, RZ ;  /* 0x00000001a6a67810 */ /* 0x000fe20007ffe0ff */
[----:B------:R-:W-:Y:S01]  /*41c0*/  IMAD R186, R165, 0x8000, R174 ;  /* 0x00008000a5ba7824 */ /* 0x000fe200078e02ae */
[----:B------:R-:W-:Y:S01]  /*41d0*/  ISETP.GT.AND P6, PT, R169, 0x10, PT ;  /* 0x00000010a900780c */ /* 0x000fe20003fc4270 */
[----:B------:R-:W-:Y:S01]  /*41e0*/  IMAD R28, R165, 0x2000, R172 ;  /* 0x00002000a51c7824 */ /* 0x000fe200078e02ac */
[----:B------:R-:W-:Y:S01]  /*41f0*/  IADD3 R167, R167, 0x1, RZ ;  /* 0x00000001a7a77810 */ /* 0x000fe20007ffe0ff */
[----:B------:R-:W-:Y:S01]  /*4200*/  IMAD R190, R165, 0x2000, R170 ;  /* 0x00002000a5be7824 */ /* 0x000fe200078e02aa */
[----:B------:R-:W-:Y:S02]  /*4210*/  SEL R192, RZ, 0x4, !P6 ;  /* 0x00000004ffc07807 */ /* 0x000fe40007000000 */
[----:B------:R-:W-:-:S02]  /*4220*/  LEA R246, P6, R239, R164, 0x2 ;  /* 0x000000a4eff67211 */ /* 0x000fc400078c10ff */
[----:B------:R-:W-:Y:S01]  /*4230*/  SEL R192, R192, RZ, !P0 ;  /* 0x000000ffc0c07207 */ /* 0x000fe20004000000 */
[----:B------:R-:W-:Y:S02]  /*4240*/  LDSM.16.M88.4 R108, [R28+0x10000] ;  /* 0x010000001c6c783b */ /* 0x000fe40000000200 */
[----:B------:R-:W-:Y:S01]  /*4250*/  IMAD.X R247, R161, 0x1, R142, P6 ;  /* 0x00000001a1f77824 */ /* 0x000fe200030e068e */
[C---:B------:R-:W-:Y:S01]  /*4260*/  ISETP.GT.AND P6, PT, R169.reuse, 0x18, PT ;  /* 0x00000018a900780c */ /* 0x040fe20003fc4270 */
[----:B------:R-:W-:Y:S04]  /*4270*/  LDSM.16.M88.4 R112, [R28+0x10800] ;  /* 0x010800001c70783b */ /* 0x000fe80000000200 */
[----:B------:R-:W-:Y:S04]  /*4280*/  LDSM.16.M88.4 R116, [R28+0x11000] ;  /* 0x011000001c74783b */ /* 0x000fe80000000200 */
[----:B------:R-:W-:Y:S04]  /*4290*/  LDS R36, [R188+0x100] ;  /* 0x00010000bc247984 */ /* 0x000fe80000000800 */
[----:B------:R-:W-:Y:S04]  /*42a0*/  LDS R38, [R188+0x1100] ;  /* 0x00110000bc267984 */ /* 0x000fe80000000800 */
[----:B------:R-:W-:Y:S04]  /*42b0*/  LDS R37, [R186+0x100] ;  /* 0x00010000ba257984 */ /* 0x000fe80000000800 */
[----:B------:R-:W1:Y:S04]  /*42c0*/  LDS R39, [R186+0x1100] ;  /* 0x00110000ba277984 */ /* 0x000e680000000800 */
[----:B------:R-:W-:Y:S04]  /*42d0*/  LDS R60, [R188] ;  /* 0x00000000bc3c7984 */ /* 0x000fe80000000800 */
[----:B------:R-:W-:Y:S04]  /*42e0*/  LDS R62, [R188+0x1000] ;  /* 0x00100000bc3e7984 */ /* 0x000fe80000000800 */
[----:B------:R-:W-:Y:S04]  /*42f0*/  LDS R61, [R186] ;  /* 0x00000000ba3d7984 */ /* 0x000fe80000000800 */
[----:B------:R-:W2:Y:S04]  /*4300*/  LDS R63, [R186+0x1000] ;  /* 0x00100000ba3f7984 */ /* 0x000ea80000000800 */
[----:B------:R-:W3:Y:S04]  /*4310*/  LDSM.16.M88.4 R120, [R28+0x11800] ;  /* 0x011800001c78783b */ /* 0x000ee80000000200 */
[----:B------:R-:W-:Y:S04]  /*4320*/  LDS R92, [R188+0x200] ;  /* 0x00020000bc5c7984 */ /* 0x000fe80000000800 */
[----:B------:R-:W-:Y:S04]  /*4330*/  LDS R94, [R188+0x1200] ;  /* 0x00120000bc5e7984 */ /* 0x000fe80000000800 */
[----:B------:R-:W-:Y:S04]  /*4340*/  LDS R93, [R186+0x200] ;  /* 0x00020000ba5d7984 */ /* 0x000fe80000000800 */
[----:B------:R-:W4:Y:S04]  /*4350*/  LDS R95, [R186+0x1200] ;  /* 0x00120000ba5f7984 */ /* 0x000f280000000800 */
[----:B------:R-:W-:Y:S01]  /*4360*/  LDS R128, [R188+0x300] ;  /* 0x00030000bc807984 */ /* 0x000fe20000000800 */
[C---:B-1----:R-:W-:Y:S03]  /*4370*/  HMMA.1688.F32.TF32 R64, R36.reuse, R108, R64 ;  /* 0x0000006c2440723c */ /* 0x042fe60000081040 */
[----:B------:R-:W-:Y:S04]  /*4380*/  LDS R130, [R188+0x1300] ;  /* 0x00130000bc827984 */ /* 0x000fe80000000800 */
[----:B------:R-:W-:Y:S01]  /*4390*/  LDS R129, [R186+0x300] ;  /* 0x00030000ba817984 */ /* 0x000fe20000000800 */
[C---:B------:R-:W-:Y:S03]  /*43a0*/  HMMA.1688.F32.TF32 R68, R36.reuse, R112, R68 ;  /* 0x000000702444723c */ /* 0x040fe60000081044 */
[----:B------:R-:W1:Y:S04]  /*43b0*/  LDS R131, [R186+0x1300] ;  /* 0x00130000ba837984 */ /* 0x000e680000000800 */
[----:B------:R-:W-:Y:S01]  /*43c0*/  LDS R76, [R188+0x2100] ;  /* 0x00210000bc4c7984 */ /* 0x000fe20000000800 */
[----:B------:R-:W-:Y:S03]  /*43d0*/  HMMA.1688.F32.TF32 R72, R36, R116, R72 ;  /* 0x000000742448723c */ /* 0x000fe60000081048 */
[----:B------:R-:W-:Y:S04]  /*43e0*/  LDS R78, [R188+0x3100] ;  /* 0x00310000bc4e7984 */ /* 0x000fe80000000800 */
[----:B------:R-:W-:Y:S01]  /*43f0*/  LDS R77, [R186+0x2100] ;  /* 0x00210000ba4d7984 */ /* 0x000fe20000000800 */
[C---:B--2---:R-:W-:Y:S03]  /*4400*/  HMMA.1688.F32.TF32 R104, R60.reuse, R108, R104 ;  /* 0x0000006c3c68723c */ /* 0x044fe60000081068 */
[----:B------:R-:W2:Y:S04]  /*4410*/  LDS R79, [R186+0x3100] ;  /* 0x00310000ba4f7984 */ /* 0x000ea80000000800 */
[----:B------:R-:W-:Y:S01]  /*4420*/  LDS R28, [R188+0x2000] ;  /* 0x00200000bc1c7984 */ /* 0x000fe20000000800 */
[C---:B------:R-:W-:Y:S03]  /*4430*/  HMMA.1688.F32.TF32 R100, R60.reuse, R112, R100 ;  /* 0x000000703c64723c */ /* 0x040fe60000081064 */
[----:B------:R-:W-:Y:S04]  /*4440*/  LDS R30, [R188+0x3000] ;  /* 0x00300000bc1e7984 */ /* 0x000fe80000000800 */
[----:B------:R-:W-:Y:S01]  /*4450*/  LDS R29, [R186+0x2000] ;  /* 0x00200000ba1d7984 */ /* 0x000fe20000000800 */
[C---:B------:R-:W-:Y:S03]  /*4460*/  HMMA.1688.F32.TF32 R96, R60.reuse, R116, R96 ;  /* 0x000000743c60723c */ /* 0x040fe60000081060 */
[----:B------:R-:W5:Y:S04]  /*4470*/  LDS R31, [R186+0x3000] ;  /* 0x00300000ba1f7984 */ /* 0x000f680000000800 */
[----:B------:R-:W-:Y:S01]  /*4480*/  LDS R132, [R188+0x2200] ;  /* 0x00220000bc847984 */ /* 0x000fe20000000800 */
[-C--:B---3--:R-:W-:Y:S03]  /*4490*/  HMMA.1688.F32.TF32 R44, R60, R120.reuse, R44 ;  /* 0x000000783c2c723c */ /* 0x088fe6000008102c */
[----:B------:R-:W-:Y:S04]  /*44a0*/  LDS R134, [R188+0x3200] ;  /* 0x00320000bc867984 */ /* 0x000fe80000000800 */
[----:B------:R-:W-:Y:S01]  /*44b0*/  LDS R133, [R186+0x2200] ;  /* 0x00220000ba857984 */ /* 0x000fe20000000800 */
[----:B------:R-:W-:Y:S03]  /*44c0*/  HMMA.1688.F32.TF32 R36, R36, R120, R52 ;  /* 0x000000782424723c */ /* 0x000fe60000081034 */
[----:B------:R-:W3:Y:S05]  /*44d0*/  LDS R135, [R186+0x3200] ;  /* 0x00320000ba877984 */ /* 0x000eea0000000800 */
[C---:B----4-:R-:W-:Y:S08]  /*44e0*/  HMMA.1688.F32.TF32 R80, R92.reuse, R108, R80 ;  /* 0x0000006c5c50723c */ /* 0x050ff00000081050 */
[C---:B------:R-:W-:Y:S08]  /*44f0*/  HMMA.1688.F32.TF32 R84, R92.reuse, R112, R84 ;  /* 0x000000705c54723c */ /* 0x040ff00000081054 */
[C---:B------:R-:W-:Y:S08]  /*4500*/  HMMA.1688.F32.TF32 R88, R92.reuse, R116, R88 ;  /* 0x000000745c58723c */ /* 0x040ff00000081058 */
[----:B------:R-:W-:Y:S08]  /*4510*/  HMMA.1688.F32.TF32 R92, R92, R120, R56 ;  /* 0x000000785c5c723c */ /* 0x000ff00000081038 */
[C---:B-1----:R-:W-:Y:S08]  /*4520*/  HMMA.1688.F32.TF32 R124, R128.reuse, R108, R124 ;  /* 0x0000006c807c723c */ /* 0x042ff0000008107c */
[C---:B------:R-:W-:Y:S01]  /*4530*/  HMMA.1688.F32.TF32 R60, R128.reuse, R112, R32 ;  /* 0x00000070803c723c */ /* 0x040fe20000081020 */
[----:B------:R-:W-:Y:S07]  /*4540*/  LDSM.16.M88.4 R32, [R190+0x10800] ;  /* 0x01080000be20783b */ /* 0x000fee0000000200 */
[C---:B------:R-:W-:Y:S01]  /*4550*/  HMMA.1688.F32.TF32 R56, R128.reuse, R116, R48 ;  /* 0x000000748038723c */ /* 0x040fe20000081030 */
[----:B------:R-:W-:Y:S04]  /*4560*/  LDS R48, [R188+0x4000] ;  /* 0x00400000bc307984 */ /* 0x000fe80000000800 */
[----:B------:R-:W-:Y:S03]  /*4570*/  LDS R50, [R188+0x5000] ;  /* 0x00500000bc327984 */ /* 0x000fe60000000800 */
[----:B------:R-:W-:Y:S01]  /*4580*/  HMMA.1688.F32.TF32 R52, R128, R120, R40 ;  /* 0x000000788034723c */ /* 0x000fe20000081028 */
[----:B------:R-:W-:Y:S04]  /*4590*/  LDS R128, [R188+0x2300] ;  /* 0x00230000bc807984 */ /* 0x000fe80000000800 */
[----:B------:R-:W-:Y:S03]  /*45a0*/  LDS R130, [R188+0x3300] ;  /* 0x00330000bc827984 */ /* 0x000fe60000000800 */
[C---:B--2---:R-:W-:Y:S01]  /*45b0*/  HMMA.1688.F32.TF32 R64, R76.reuse, R110, R64 ;  /* 0x0000006e4c40723c */ /* 0x044fe20000081040 */
[----:B------:R-:W-:Y:S04]  /*45c0*/  LDS R129, [R186+0x2300] ;  /* 0x00230000ba817984 */ /* 0x000fe80000000800 */
[----:B------:R-:W1:Y:S03]  /*45d0*/  LDS R131, [R186+0x3300] ;  /* 0x00330000ba837984 */ /* 0x000e660000000800 */
[C---:B------:R-:W-:Y:S01]  /*45e0*/  HMMA.1688.F32.TF32 R68, R76.reuse, R114, R68 ;  /* 0x000000724c44723c */ /* 0x040fe20000081044 */
[----:B------:R-:W-:Y:S04]  /*45f0*/  LDS R49, [R186+0x4000] ;  /* 0x00400000ba317984 */ /* 0x000fe80000000800 */
[----:B------:R-:W-:Y:S03]  /*4600*/  LDS R51, [R186+0x5000] ;  /* 0x00500000ba337984 */ /* 0x000fe60000000800 */
[----:B------:R-:W-:Y:S01]  /*4610*/  HMMA.1688.F32.TF32 R72, R76, R118, R72 ;  /* 0x000000764c48723c */ /* 0x000fe20000081048 */
[----:B------:R-:W-:Y:S07]  /*4620*/  LDSM.16.M88.4 R40, [R190+0x11800] ;  /* 0x01180000be28783b */ /* 0x000fee0000000200 */
[C---:B-----5:R-:W-:Y:S08]  /*4630*/  HMMA.1688.F32.TF32 R104, R28.reuse, R110, R104 ;  /* 0x0000006e1c68723c */ /* 0x060ff00000081068 */
[C---:B------:R-:W-:Y:S08]  /*4640*/  HMMA.1688.F32.TF32 R100, R28.reuse, R114, R100 ;  /* 0x000000721c64723c */ /* 0x040ff00000081064 */
[C---:B------:R-:W-:Y:S08]  /*4650*/  HMMA.1688.F32.TF32 R96, R28.reuse, R118, R96 ;  /* 0x000000761c60723c */ /* 0x040ff00000081060 */
[-C--:B------:R-:W-:Y:S01]  /*4660*/  HMMA.1688.F32.TF32 R44, R28, R122.reuse, R44 ;  /* 0x0000007a1c2c723c */ /* 0x080fe2000008102c */
[----:B------:R-:W2:Y:S07]  /*4670*/  LDSM.16.M88.4 R28, [R190+0x10000] ;  /* 0x01000000be1c783b */ /* 0x000eae0000000200 */
[-C--:B------:R-:W-:Y:S01]  /*4680*/  HMMA.1688.F32.TF32 R76, R76, R122.reuse, R36 ;  /* 0x0000007a4c4c723c */ /* 0x080fe20000081024 */
[----:B------:R4:W5:Y:S07]  /*4690*/  LDSM.16.M88.4 R36, [R190+0x11000] ;  /* 0x01100000be24783b */ /* 0x00096e0000000200 */
[-C--:B---3--:R-:W-:Y:S08]  /*46a0*/  HMMA.1688.F32.TF32 R92, R132, R122.reuse, R92 ;  /* 0x0000007a845c723c */ /* 0x088ff0000008105c */
[----:B-1----:R-:W-:Y:S01]  /*46b0*/  HMMA.1688.F32.TF32 R120, R128, R122, R52 ;  /* 0x0000007a8078723c */ /* 0x002fe20000081034 */
[----:B------:R-:W-:Y:S06]  /*46c0*/  LDS R55, [R186+0x7100] ;  /* 0x00710000ba377984 */ /* 0x000fec0000000800 */
[----:B------:R-:W-:Y:S01]  /*46d0*/  SEL R52, RZ, 0x4, !P1 ;  /* 0x00000004ff347807 */ /* 0x000fe20004800000 */
[----:B------:R-:W-:Y:S01]  /*46e0*/  HMMA.1688.F32.TF32 R80, R132, R110, R80 ;  /* 0x0000006e8450723c */ /* 0x000fe20000081050 */
[----:B------:R-:W-:-:S02]  /*46f0*/  ISETP.GT.AND P1, PT, R169, 0x8, PT ;  /* 0x00000008a900780c */ /* 0x000fc40003f24270 */
[----:B------:R-:W-:Y:S02]  /*4700*/  SEL R52, R52, RZ, !P0 ;  /* 0x000000ff34347207 */ /* 0x000fe40004000000 */
[----:B------:R-:W-:Y:S02]  /*4710*/  SEL R53, RZ, 0x4, !P2 ;  /* 0x00000004ff357807 */ /* 0x000fe40005000000 */
[----:B------:R-:W-:Y:S01]  /*4720*/  ISETP.NE.U32.AND P3, PT, R52, RZ, PT ;  /* 0x000000ff3400720c */ /* 0x000fe20003f65070 */
[----:B------:R-:W-:Y:S01]  /*4730*/  HMMA.1688.F32.TF32 R84, R132, R114, R84 ;  /* 0x000000728454723c */ /* 0x000fe20000081054 */
[----:B------:R-:W-:Y:S02]  /*4740*/  SEL R52, RZ, 0x4, !P1 ;  /* 0x00000004ff347807 */ /* 0x000fe40004800000 */
[----:B------:R-:W-:Y:S02]  /*4750*/  SEL R54, RZ, 0x4, !P4 ;  /* 0x00000004ff367807 */ /* 0x000fe40006000000 */
[----:B------:R-:W-:-:S02]  /*4760*/  SEL R53, R53, RZ, !P0 ;  /* 0x000000ff35357207 */ /* 0x000fc40004000000 */
[----:B------:R-:W-:Y:S01]  /*4770*/  SEL R52, R52, RZ, !P0 ;  /* 0x000000ff34347207 */ /* 0x000fe20004000000 */
[----:B------:R-:W-:Y:S01]  /*4780*/  HMMA.1688.F32.TF32 R88, R132, R118, R88 ;  /* 0x000000768458723c */ /* 0x000fe20000081058 */
[----:B------:R-:W-:Y:S01]  /*4790*/  SEL R54, R54, RZ, !P0 ;  /* 0x000000ff36367207 */ /* 0x000fe20004000000 */
[----:B------:R-:W-:Y:S01]  /*47a0*/  LDS R132, [R188+0x4200] ;  /* 0x00420000bc847984 */ /* 0x000fe20000000800 */
[----:B------:R-:W-:Y:S02]  /*47b0*/  ISETP.NE.U32.AND P5, PT, R53, RZ, PT ;  /* 0x000000ff3500720c */ /* 0x000fe40003fa5070 */
[----:B------:R-:W-:Y:S01]  /*47c0*/  ISETP.NE.U32.AND P4, PT, R52, RZ, PT ;  /* 0x000000ff3400720c */ /* 0x000fe20003f85070 */
[----:B------:R-:W-:Y:S01]  /*47d0*/  LDS R134, [R188+0x5200] ;  /* 0x00520000bc867984 */ /* 0x000fe20000000800 */
[----:B------:R-:W-:Y:S01]  /*47e0*/  ISETP.NE.U32.AND P1, PT, R54, RZ, PT ;  /* 0x000000ff3600720c */ /* 0x000fe20003f25070 */
[C---:B------:R-:W-:Y:S01]  /*47f0*/  HMMA.1688.F32.TF32 R108, R128.reuse, R110, R124 ;  /* 0x0000006e806c723c */ /* 0x040fe2000008107c */
[C---:B------:R-:W-:Y:S01]  /*4800*/  ISETP.GT.AND P2, PT, R166.reuse, 0x1, PT ;  /* 0x00000001a600780c */ /* 0x040fe20003f44270 */
[----:B------:R-:W-:Y:S03]  /*4810*/  LDS R133, [R186+0x4200] ;  /* 0x00420000ba857984 */ /* 0x000fe60000000800 */
[----:B------:R-:W-:Y:S01]  /*4820*/  SEL R166, R166, RZ, !P2 ;  /* 0x000000ffa6a67207 */ /* 0x000fe20005000000 */
[----:B------:R-:W1:Y:S01]  /*4830*/  LDS R135, [R186+0x5200] ;  /* 0x00520000ba877984 */ /* 0x000e620000000800 */
[----:B------:R-:W-:Y:S01]  /*4840*/  ISETP.GT.AND P2, PT, R169, 0x14, PT ;  /* 0x00000014a900780c */ /* 0x000fe20003f44270 */
[----:B------:R-:W-:Y:S02]  /*4850*/  HMMA.1688.F32.TF32 R112, R128, R114, R60 ;  /* 0x000000728070723c */ /* 0x000fe4000008103c */
[----:B------:R-:W-:Y:S01]  /*4860*/  LDS R124, [R188+0x4300] ;  /* 0x00430000bc7c7984 */ /* 0x000fe20000000800 */
[----:B----4-:R-:W-:-:S03]  /*4870*/  IMAD R190, R166, 0x8000, R179 ;  /* 0x00008000a6be7824 */ /* 0x010fc600078e02b3 */
[----:B------:R-:W-:Y:S02]  /*4880*/  LDS R126, [R188+0x5300] ;  /* 0x00530000bc7e7984 */ /* 0x000fe40000000800 */
[----:B------:R-:W-:Y:S02]  /*4890*/  HMMA.1688.F32.TF32 R116, R128, R118, R56 ;  /* 0x000000768074723c */ /* 0x000fe40000081038 */
[----:B------:R-:W-:Y:S04]  /*48a0*/  LDS R128, [R188+0x4100] ;  /* 0x00410000bc807984 */ /* 0x000fe80000000800 */
[----:B------:R-:W-:Y:S02]  /*48b0*/  LDS R130, [R188+0x5100] ;  /* 0x00510000bc827984 */ /* 0x000fe40000000800 */
[C---:B--2---:R-:W-:Y:S02]  /*48c0*/  HMMA.1688.F32.TF32 R104, R48.reuse, R28, R104 ;  /* 0x0000001c3068723c */ /* 0x044fe40000081068 */
[----:B------:R-:W-:Y:S04]  /*48d0*/  LDS R129, [R186+0x4100] ;  /* 0x00410000ba817984 */ /* 0x000fe80000000800 */
[----:B------:R-:W2:Y:S02]  /*48e0*/  LDS R131, [R186+0x5100] ;  /* 0x00510000ba837984 */ /* 0x000ea40000000800 */
[C---:B------:R-:W-:Y:S02]  /*48f0*/  HMMA.1688.F32.TF32 R100, R48.reuse, R32, R100 ;  /* 0x000000203064723c */ /* 0x040fe40000081064 */
[----:B------:R-:W-:Y:S04]  /*4900*/  LDS R52, [R188+0x6100] ;  /* 0x00610000bc347984 */ /* 0x000fe80000000800 */
[----:B------:R-:W-:Y:S02]  /*4910*/  LDS R54, [R188+0x7100] ;  /* 0x00710000bc367984 */ /* 0x000fe40000000800 */
[C---:B-----5:R-:W-:Y:S02]  /*4920*/  HMMA.1688.F32.TF32 R96, R48.reuse, R36, R96 ;  /* 0x000000243060723c */ /* 0x060fe40000081060 */
[----:B------:R-:W-:Y:S04]  /*4930*/  LDS R56, [R188+0x6200] ;  /* 0x00620000bc387984 */ /* 0x000fe80000000800 */
[----:B------:R-:W-:Y:S02]  /*4940*/  LDS R58, [R188+0x7200] ;  /* 0x00720000bc3a7984 */ /* 0x000fe40000000800 */
[----:B------:R-:W-:Y:S02]  /*4950*/  HMMA.1688.F32.TF32 R44, R48, R40, R44 ;  /* 0x00000028302c723c */ /* 0x000fe4000008102c */
[----:B------:R-:W-:Y:S04]  /*4960*/  LDS R48, [R188+0x6000] ;  /* 0x00600000bc307984 */ /* 0x000fe80000000800 */
[----:B------:R-:W-:Y:S02]  /*4970*/  LDS R50, [R188+0x7000] ;  /* 0x00700000bc327984 */ /* 0x000fe40000000800 */
[C---:B-1----:R-:W-:Y:S02]  /*4980*/  HMMA.1688.F32.TF32 R80, R132.reuse, R28, R80 ;  /* 0x0000001c8450723c */ /* 0x042fe40000081050 */
[----:B------:R-:W-:Y:S04]  /*4990*/  LDS R60, [R188+0x6300] ;  /* 0x00630000bc3c7984 */ /* 0x000fe80000000800 */
[----:B------:R1:W-:Y:S02]  /*49a0*/  LDS R62, [R188+0x7300] ;  /* 0x00730000bc3e7984 */ /* 0x0003e40000000800 */
[----:B------:R-:W-:Y:S02]  /*49b0*/  HMMA.1688.F32.TF32 R84, R132, R32, R84 ;  /* 0x000000208454723c */ /* 0x000fe40000081054 */
[----:B------:R-:W-:Y:S04]  /*49c0*/  LDS R125, [R186+0x4300] ;  /* 0x00430000ba7d7984 */ /* 0x000fe80000000800 */
[----:B------:R-:W3:Y:S01]  /*49d0*/  LDS R127, [R186+0x5300] ;  /* 0x00530000ba7f7984 */ /* 0x000ee20000000800 */
[----:B-1----:R-:W-:Y:S01]  /*49e0*/  SEL R188, RZ, 0x4, !P2 ;  /* 0x00000004ffbc7807 */ /* 0x002fe20005000000 */
[----:B--2---:R-:W-:Y:S01]  /*49f0*/  HMMA.1688.F32.TF32 R64, R128, R28, R64 ;  /* 0x0000001c8040723c */ /* 0x004fe20000081040 */
[----:B------:R-:W-:Y:S01]  /*4a00*/  ISETP.NE.U32.AND P2, PT, R192, RZ, PT ;  /* 0x000000ffc000720c */ /* 0x000fe20003f45070 */
[----:B------:R-:W-:Y:S01]  /*4a10*/  LDS R49, [R186+0x6000] ;  /* 0x00600000ba317984 */ /* 0x000fe20000000800 */
[----:B------:R-:W-:-:S03]  /*4a20*/  SEL R188, R188, RZ, !P0 ;  /* 0x000000ffbcbc7207 */ /* 0x000fc60004000000 */
[----:B------:R-:W1:Y:S02]  /*4a30*/  LDS R51, [R186+0x7000] ;  /* 0x00700000ba337984 */ /* 0x000e640000000800 */
[C---:B------:R-:W-:Y:S02]  /*4a40*/  HMMA.1688.F32.TF32 R68, R128.reuse, R32, R68 ;  /* 0x000000208044723c */ /* 0x040fe40000081044 */
[----:B------:R-:W2:Y:S04]  /*4a50*/  LDS R53, [R186+0x6100] ;  /* 0x00610000ba357984 */ /* 0x000ea80000000800 */
[----:B------:R-:W-:Y:S02]  /*4a60*/  LDS R57, [R186+0x6200] ;  /* 0x00620000ba397984 */ /* 0x000fe40000000800 */
[C---:B------:R-:W-:Y:S02]  /*4a70*/  HMMA.1688.F32.TF32 R72, R128.reuse, R36, R72 ;  /* 0x000000248048723c */ /* 0x040fe40000081048 */
[----:B------:R-:W4:Y:S04]  /*4a80*/  LDS R59, [R186+0x7200] ;  /* 0x00720000ba3b7984 */ /* 0x000f280000000800 */
[----:B------:R-:W-:Y:S02]  /*4a90*/  LDS R61, [R186+0x6300] ;  /* 0x00630000ba3d7984 */ /* 0x000fe40000000800 */
[----:B------:R-:W-:Y:S02]  /*4aa0*/  HMMA.1688.F32.TF32 R76, R128, R40, R76 ;  /* 0x00000028804c723c */ /* 0x000fe4000008104c */
[----:B------:R5:W1:Y:S04]  /*4ab0*/  LDS R63, [R186+0x7300] ;  /* 0x00730000ba3f7984 */ /* 0x000a680000000800 */
[----:B------:R-:W-:Y:S01]  /*4ac0*/  BAR.SYNC.DEFER_BLOCKING 0x0 ;  /* 0x0000000000007b1d */ /* 0x000fe20000010000 */
[----:B------:R-:W-:Y:S01]  /*4ad0*/  SEL R128, RZ, 0x4, !P6 ;  /* 0x00000004ff807807 */ /* 0x000fe20007000000 */
[----:B------:R-:W-:Y:S01]  /*4ae0*/  HMMA.1688.F32.TF32 R88, R132, R36, R88 ;  /* 0x000000248458723c */ /* 0x000fe20000081058 */
[----:B------:R-:W-:-:S02]  /*4af0*/  ISETP.GT.AND P6, PT, R169, 0x1c, PT ;  /* 0x0000001ca900780c */ /* 0x000fc40003fc4270 */
[----:B------:R-:W-:-:S05]  /*4b00*/  SEL R128, R128, RZ, !P0 ;  /* 0x000000ff80807207 */ /* 0x000fca0004000000 */
[----:B------:R-:W-:Y:S08]  /*4b10*/  HMMA.1688.F32.TF32 R92, R132, R40, R92 ;  /* 0x00000028845c723c */ /* 0x000ff0000008105c */
[----:B---3--:R-:W-:Y:S01]  /*4b20*/  HMMA.1688.F32.TF32 R108, R124, R28, R108 ;  /* 0x0000001c7c6c723c */ /* 0x008fe2000008106c */
[----:B------:R-:W-:Y:S01]  /*4b30*/  @!PT LDS RZ, [RZ] ;  /* 0x00000000fffff984 */ /* 0x000fe20000000800 */
[----:B------:R-:W-:Y:S01]  /*4b40*/  @!PT LDS RZ, [RZ] ;  /* 0x00000000fffff984 */ /* 0x000fe20000000800 */
[----:B------:R-:W-:Y:S01]  /*4b50*/  @!PT LDS RZ, [RZ] ;  /* 0x00000000fffff984 */ /* 0x000fe20000000800 */
[----:B------:R3:W-:Y:S01]  /*4b60*/  LDGSTS.E [R190], [R244.64], P3 ;  /* 0x00000000f4be7fae */ /* 0x0007e20009921844 */
[----:B------:R-:W-:-:S06]  /*4b70*/  LEA R248, P3, R231, R164, 0x2 ;  /* 0x000000a4e7f87211 */ /* 0x000fcc00078610ff */
[----:B------:R-:W-:Y:S01]  /*4b80*/  HMMA.1688.F32.TF32 R112, R124, R32, R112 ;  /* 0x000000207c70723c */ /* 0x000fe20000081070 */
[----:B------:R1:W-:Y:S01]  /*4b90*/  LDGSTS.E [R190+0x1000], [R246.64], P5 ;  /* 0x01000000f6be7fae */ /* 0x0003e2000a921844 */
[----:B------:R-:W-:Y:S01]  /*4ba0*/  LEA R130, P5, R223, R164, 0x2 ;  /* 0x000000a4df827211 */ /* 0x000fe200078a10ff */
[----:B------:R-:W-:Y:S01]  /*4bb0*/  IMAD.X R249, R161, 0x1, R138, P3 ;  /* 0x00000001a1f97824 */ /* 0x000fe200018e068a */
[----:B------:R-:W-:-:S03]  /*4bc0*/  ISETP.NE.U32.AND P3, PT, R188, RZ, PT ;  /* 0x000000ffbc00720c */ /* 0x000fc60003f65070 */
[----:B------:R-:W-:Y:S01]  /*4bd0*/  IMAD.X R131, R161, 0x1, R26, P5 ;  /* 0x00000001a1837824 */ /* 0x000fe200028e061a */
[----:B------:R-:W-:Y:S01]  /*4be0*/  ISETP.NE.U32.AND P5, PT, R128, RZ, PT ;  /* 0x000000ff8000720c */ /* 0x000fe20003fa5070 */
[----:B------:R1:W-:Y:S01]  /*4bf0*/  LDGSTS.E [R190+0x2000], [R248.64], P4 ;  /* 0x02000000f8be7fae */ /* 0x0003e2000a121844 */
[----:B------:R-:W-:Y:S01]  /*4c00*/  SEL R128, RZ, 0x4, !P6 ;  /* 0x00000004ff807807 */ /* 0x000fe20007000000 */
[C---:B------:R-:W-:Y:S01]  /*4c10*/  HMMA.1688.F32.TF32 R116, R124.reuse, R36, R116 ;  /* 0x000000247c74723c */ /* 0x040fe20000081074 */
[----:B------:R-:W-:Y:S01]  /*4c20*/  ISETP.GT.AND P4, PT, R169, 0x1, PT ;  /* 0x00000001a900780c */ /* 0x000fe20003f84270 */
[----:B------:R1:W-:Y:S01]  /*4c30*/  LDGSTS.E [R190+0x3000], [R130.64], P1 ;  /* 0x0300000082be7fae */ /* 0x0003e20008921844 */
[----:B------:R-:W-:Y:S02]  /*4c40*/  SEL R128, R128, RZ, !P0 ;  /* 0x000000ff80807207 */ /* 0x000fe40004000000 */
[----:B---3--:R-:W-:Y:S02]  /*4c50*/  LEA R244, P6, R215, R164, 0x2 ;  /* 0x000000a4d7f47211 */ /* 0x008fe400078c10ff */
[----:B------:R-:W-:Y:S01]  /*4c60*/  ISETP.NE.U32.AND P1, PT, R128, RZ, PT ;  /* 0x000000ff8000720c */ /* 0x000fe20003f25070 */
[----:B------:R-:W-:Y:S01]  /*4c70*/  HMMA.1688.F32.TF32 R120, R124, R40, R120 ;  /* 0x000000287c78723c */ /* 0x000fe20000081078 */
[----:B------:R-:W-:Y:S01]  /*4c80*/  SEL R128, RZ, 0x4, !P4 ;  /* 0x00000004ff807807 */ /* 0x000fe20006000000 */
[----:B------:R-:W-:Y:S01]  /*4c90*/  IMAD.X R245, R161, 0x1, R22, P6 ;  /* 0x00000001a1f57824 */ /* 0x000fe200030e0616 */
[----:B------:R-:W-:-:S02]  /*4ca0*/  ISETP.GT.AND P4, PT, R169, 0x5, PT ;  /* 0x00000005a900780c */ /* 0x000fc40003f84270 */
[----:B------:R-:W-:Y:S02]  /*4cb0*/  SEL R129, R128, RZ, !P0 ;  /* 0x000000ff80817207 */ /* 0x000fe40004000000 */
[-C--:B------:R-:W-:Y:S01]  /*4cc0*/  LEA R128, P6, R207, R164.reuse, 0x2 ;  /* 0x000000a4cf807211 */ /* 0x080fe200078c10ff */
[----:B------:R3:W-:Y:S01]  /*4cd0*/  LDGSTS.E [R190+0x4000], [R244.64], P2 ;  /* 0x04000000f4be7fae */ /* 0x0007e20009121844 */
[----:B------:R-:W-:Y:S01]  /*4ce0*/  ISETP.NE.U32.AND P2, PT, R129, RZ, PT ;  /* 0x000000ff8100720c */ /* 0x000fe20003f45070 */
[----:B------:R-:W-:Y:S01]  /*4cf0*/  IMAD R125, R166, 0x8000, R175 ;  /* 0x00008000a67d7824 */ /* 0x000fe200078e02af */
[----:B-----5:R-:W-:Y:S01]  /*4d00*/  SEL R186, RZ, 0x4, !P4 ;  /* 0x00000004ffba7807 */ /* 0x020fe20006000000 */
[----:B------:R-:W-:Y:S01]  /*4d10*/  IMAD.X R129, R161, 0x1, R18, P6 ;  /* 0x00000001a1817824 */ /* 0x000fe200030e0612 */
[----:B------:R-:W-:Y:S01]  /*4d20*/  ISETP.GT.AND P6, PT, R169, 0x9, PT ;  /* 0x00000009a900780c */ /* 0x000fe20003fc4270 */
[----:B-1----:R-:W-:Y:S01]  /*4d30*/  HMMA.1688.F32.TF32 R104, R48, R30, R104 ;  /* 0x0000001e3068723c */ /* 0x002fe20000081068 */
[----:B------:R-:W-:-:S02]  /*4d40*/  LEA R130, P4, R199, R164, 0x2 ;  /* 0x000000a4c7827211 */ /* 0x000fc400078810ff */
[----:B------:R-:W-:Y:S01]  /*4d50*/  SEL R132, RZ, 0x4, !P6 ;  /* 0x00000004ff847807 */ /* 0x000fe20007000000 */
[----:B------:R1:W-:Y:S01]  /*4d60*/  LDGSTS.E [R190+0x5000], [R128.64], P3 ;  /* 0x0500000080be7fae */ /* 0x0003e20009921844 */
[----:B------:R-:W-:Y:S01]  /*4d70*/  LEA R134, P6, R191, R164, 0x2 ;  /* 0x000000a4bf867211 */ /* 0x000fe200078c10ff */
[----:B------:R-:W-:Y:S01]  /*4d80*/  IMAD.X R131, R161, 0x1, R14, P4 ;  /* 0x00000001a1837824 */ /* 0x000fe200020e060e */
[----:B------:R-:W-:Y:S01]  /*4d90*/  ISETP.GT.AND P3, PT, R169, 0xd, PT ;  /* 0x0000000da900780c */ /* 0x000fe20003f64270 */
[----:B------:R-:W-:Y:S01]  /*4da0*/  HMMA.1688.F32.TF32 R100, R48, R34, R100 ;  /* 0x000000223064723c */ /* 0x000fe20000081064 */
[----:B------:R-:W-:Y:S01]  /*4db0*/  SEL R132, R132, RZ, !P0 ;  /* 0x000000ff84847207 */ /* 0x000fe20004000000 */
[----:B------:R-:W-:Y:S01]  /*4dc0*/  IMAD.X R135, R161, 0x1, R10, P6 ;  /* 0x00000001a1877824 */ /* 0x000fe200030e060a */
[----:B------:R-:W-:Y:S01]  /*4dd0*/  SEL R186, R186, RZ, !P0 ;  /* 0x000000ffbaba7207 */ /* 0x000fe20004000000 */
[----:B------:R5:W-:Y:S01]  /*4de0*/  LDGSTS.E [R190+0x6000], [R130.64], P5 ;  /* 0x0600000082be7fae */ /* 0x000be2000a921844 */
[----:B------:R-:W-:-:S02]  /*4df0*/  SEL R133, RZ, 0x4, !P3 ;  /* 0x00000004ff857807 */ /* 0x000fc40005800000 */
[----:B------:R-:W-:Y:S01]  /*4e00*/  ISETP.NE.U32.AND P5, PT, R132, RZ, PT ;  /* 0x000000ff8400720c */ /* 0x000fe20003fa5070 */
[----:B------:R3:W-:Y:S01]  /*4e10*/  LDGSTS.E [R190+0x7000], [R134.64], P1 ;  /* 0x0700000086be7fae */ /* 0x0007e20008921844 */
[----:B------:R-:W-:Y:S01]  /*4e20*/  ISETP.GT.AND P6, PT, R169, 0x11, PT ;  /* 0x00000011a900780c */ /* 0x000fe20003fc4270 */
[C---:B------:R-:W-:Y:S01]  /*4e30*/  HMMA.1688.F32.TF32 R96, R48.reuse, R38, R96 ;  /* 0x000000263060723c */ /* 0x040fe20000081060 */
[-C--:B------:R-:W-:Y:S02]  /*4e40*/  IADD3 R132, P3, R239, R164.reuse, RZ ;  /* 0x000000a4ef847210 */ /* 0x080fe40007f7e0ff */
[----:B------:R-:W-:Y:S02]  /*4e50*/  ISETP.NE.U32.AND P4, PT, R186, RZ, PT ;  /* 0x000000ffba00720c */ /* 0x000fe40003f85070 */
[----:B------:R-:W-:Y:S01]  /*4e60*/  SEL R28, RZ, 0x4, !P6 ;  /* 0x00000004ff1c7807 */ /* 0x000fe20007000000 */
[----:B-----5:R-:W-:Y:S01]  /*4e70*/  IMAD R131, R166, 0x8000, R177 ;  /* 0x00008000a6837824 */ /* 0x020fe200078e02b1 */
[----:B------:R-:W-:Y:S01]  /*4e80*/  SEL R186, R133, RZ, !P0 ;  /* 0x000000ff85ba7207 */ /* 0x000fe20004000000 */
[----:B------:R-:W-:Y:S01]  /*4e90*/  IMAD.X R133, R161, 0x1, R145, P3 ;  /* 0x00000001a1857824 */ /* 0x000fe200018e0691 */
[----:B-1----:R-:W-:Y:S01]  /*4ea0*/  LEA R128, P6, R237, R164, 0x2 ;  /* 0x000000a4ed807211 */ /* 0x002fe200078c10ff */
[----:B------:R-:W-:Y:S01]  /*4eb0*/  HMMA.1688.F32.TF32 R44, R48, R42, R44 ;  /* 0x0000002a302c723c */ /* 0x000fe2000008102c */
[----:B------:R-:W-:-:S02]  /*4ec0*/  ISETP.GT.AND P1, PT, R169, 0x15, PT ;  /* 0x00000015a900780c */ /* 0x000fc40003f24270 */
[----:B------:R-:W-:Y:S01]  /*4ed0*/  SEL R28, R28, RZ, !P0 ;  /* 0x000000ff1c1c7207 */ /* 0x000fe20004000000 */
[----:B------:R3:W-:Y:S01]  /*4ee0*/  LDGSTS.E [R131+0x400], [R132.64], P2 ;  /* 0x0040000084837fae */ /* 0x0007e20009121844 */
[----:B------:R-:W-:Y:S01]  /*4ef0*/  IMAD.X R129, R161, 0x1, R141, P6 ;  /* 0x00000001a1817824 */ /* 0x000fe200030e068d */
[----:B------:R-:W-:Y:S02]  /*4f00*/  SEL R29, RZ, 0x4, !P1 ;  /* 0x00000004ff1d7807 */ /* 0x000fe40004800000 */
[----:B------:R-:W-:Y:S01]  /*4f10*/  ISETP.NE.U32.AND P2, PT, R28, RZ, PT ;  /* 0x000000ff1c00720c */ /* 0x000fe20003f45070 */
[----:B--2---:R-:W-:Y:S01]  /*4f20*/  HMMA.1688.F32.TF32 R64, R52, R30, R64 ;  /* 0x0000001e3440723c */ /* 0x004fe20000081040 */
[----:B------:R-:W-:Y:S01]  /*4f30*/  LEA R28, P1, R229, R164, 0x2 ;  /* 0x000000a4e51c7211 */ /* 0x000fe200078210ff */
[----:B------:R1:W-:Y:S01]  /*4f40*/  LDGSTS.E [R131+0x1400], [R128.64], P4 ;  /* 0x0140000080837fae */ /* 0x0003e2000a121844 */
[----:B------:R-:W-:Y:S02]  /*4f50*/  ISETP.GT.AND P6, PT, R169, 0x19, PT ;  /* 0x00000019a900780c */ /* 0x000fe40003fc4270 */
[----:B------:R-:W-:-:S02]  /*4f60*/  ISETP.NE.U32.AND P3, PT, R186, RZ, PT ;  /* 0x000000ffba00720c */ /* 0x000fc40003f65070 */
[----:B------:R-:W-:Y:S01]  /*4f70*/  SEL R130, R29, RZ, !P0 ;  /* 0x000000ff1d827207 */ /* 0x000fe20004000000 */
[----:B------:R-:W-:Y:S01]  /*4f80*/  IMAD.X R29, R161, 0x1, R137, P1 ;  /* 0x00000001a11d7824 */ /* 0x000fe200008e0689 */
[----:B------:R-:W-:Y:S01]  /*4f90*/  SEL R33, RZ, 0x4, !P6 ;  /* 0x00000004ff217807 */ /* 0x000fe20007000000 */
[C---:B------:R-:W-:Y:S01]  /*4fa0*/  HMMA.1688.F32.TF32 R68, R52.reuse, R34, R68 ;  /* 0x000000223444723c */ /* 0x040fe20000081044 */
[----:B------:R-:W-:Y:S02]  /*4fb0*/  LEA R32, P4, R221, R164, 0x2 ;  /* 0x000000a4dd207211 */ /* 0x000fe400078810ff */
[----:B------:R-:W-:Y:S01]  /*4fc0*/  ISETP.NE.U32.AND P1, PT, R130, RZ, PT ;  /* 0x000000ff8200720c */ /* 0x000fe20003f25070 */
[----:B------:R2:W-:Y:S01]  /*4fd0*/  LDGSTS.E [R131+0x2400], [R28.64], P5 ;  /* 0x024000001c837fae */ /* 0x0005e2000a921844 */
[----:B------:R-:W-:Y:S01]  /*4fe0*/  SEL R130, R33, RZ, !P0 ;  /* 0x000000ff21827207 */ /* 0x000fe20004000000 */
[----:B------:R-:W-:Y:S01]  /*4ff0*/  IMAD.X R33, R161, 0x1, R25, P4 ;  /* 0x00000001a1217824 */ /* 0x000fe200020e0619 */
[C---:B------:R-:W-:Y:S01]  /*5000*/  ISETP.GT.AND P6, PT, R169.reuse, 0x2, PT ;  /* 0x00000002a900780c */ /* 0x040fe20003fc4270 */
[----:B------:R-:W-:Y:S01]  /*5010*/  HMMA.1688.F32.TF32 R72, R52, R38, R72 ;  /* 0x000000263448723c */ /* 0x000fe20000081048 */
[----:B------:R-:W-:-:S02]  /*5020*/  ISETP.GT.AND P5, PT, R169, 0x1d, PT ;  /* 0x0000001da900780c */ /* 0x000fc40003fa4270 */
[----:B------:R5:W-:Y:S01]  /*5030*/  LDGSTS.E [R131+0x3400], [R32.64], P3 ;  /* 0x0340000020837fae */ /* 0x000be20009921844 */
[----:B-1----:R-:W-:Y:S02]  /*5040*/  SEL R129, RZ, 0x4, !P6 ;  /* 0x00000004ff817807 */ /* 0x002fe40007000000 */
[----:B------:R-:W-:Y:S02]  /*5050*/  SEL R37, RZ, 0x4, !P5 ;  /* 0x00000004ff257807 */ /* 0x000fe40006800000 */
[-C--:B------:R-:W-:Y:S01]  /*5060*/  LEA R36, P3, R213, R164.reuse, 0x2 ;  /* 0x000000a4d5247211 */ /* 0x080fe200078610ff */
[----:B------:R-:W-:Y:S01]  /*5070*/  HMMA.1688.F32.TF32 R52, R52, R42, R76 ;  /* 0x0000002a3434723c */ /* 0x000fe2000008104c */
[-C--:B--2---:R-:W-:Y:S02]  /*5080*/  LEA R28, P6, R205, R164.reuse, 0x2 ;  /* 0x000000a4cd1c7211 */ /* 0x084fe400078c10ff */
[----:B------:R-:W-:Y:S01]  /*5090*/  SEL R128, R37, RZ, !P0 ;  /* 0x000000ff25807207 */ /* 0x000fe20004000000 */
[C---:B------:R-:W-:Y:S01]  /*50a0*/  IMAD.X R37, R161.reuse, 0x1, R21, P3 ;  /* 0x00000001a1257824 */ /* 0x040fe200018e0615 */
[----:B------:R-:W-:Y:S01]  /*50b0*/  ISETP.NE.U32.AND P4, PT, R130, RZ, PT ;  /* 0x000000ff8200720c */ /* 0x000fe20003f85070 */
[----:B------:R-:W-:Y:S01]  /*50c0*/  IMAD.X R29, R161, 0x1, R17, P6 ;  /* 0x00000001a11d7824 */ /* 0x000fe200030e0611 */
[----:B------:R-:W-:Y:S01]  /*50d0*/  ISETP.GT.AND P6, PT, R169, 0x6, PT ;  /* 0x00000006a900780c */ /* 0x000fe20003fc4270 */
[C---:B------:R-:W-:Y:S01]  /*50e0*/  IMAD R77, R166.reuse, 0x8000, R173 ;  /* 0x00008000a64d7824 */ /* 0x040fe200078e02ad */
[----:B------:R1:W-:Y:S01]  /*50f0*/  LDGSTS.E [R131+0x4400], [R36.64], P2 ;  /* 0x0440000024837fae */ /* 0x0003e20009121844 */
[----:B------:R-:W-:Y:S01]  /*5100*/  LEA R40, P2, R197, R164, 0x2 ;  /* 0x000000a4c5287211 */ /* 0x000fe200078410ff */
[C---:B----4-:R-:W-:Y:S01]  /*5110*/  HMMA.1688.F32.TF32 R80, R56.reuse, R30, R80 ;  /* 0x0000001e3850723c */ /* 0x050fe20000081050 */
[----:B-----5:R-:W-:Y:S01]  /*5120*/  SEL R33, RZ, 0x4, !P6 ;  /* 0x00000004ff217807 */ /* 0x020fe20007000000 */
[----:B------:R2:W-:Y:S01]  /*5130*/  LDGSTS.E [R131+0x5400], [R28.64], P1 ;  /* 0x054000001c837fae */ /* 0x0005e20008921844 */
[----:B------:R-:W-:Y:S01]  /*5140*/  ISETP.GT.AND P6, PT, R169, 0xe, PT ;  /* 0x0000000ea900780c */ /* 0x000fe20003fc4270 */
[----:B------:R-:W-:Y:S01]  /*5150*/  IMAD.X R41, R161, 0x1, R13, P2 ;  /* 0x00000001a1297824 */ /* 0x000fe200010e060d */
[----:B------:R-:W-:Y:S01]  /*5160*/  ISETP.GT.AND P1, PT, R169, 0xa, PT ;  /* 0x0000000aa900780c */ /* 0x000fe20003f24270 */
[----:B------:R-:W-:Y:S01]  /*5170*/  IMAD R79, R166, 0x2000, R171 ;  /* 0x00002000a64f7824 */ /* 0x000fe200078e02ab */
[----:B------:R-:W-:Y:S01]  /*5180*/  ISETP.NE.U32.AND P5, PT, R128, RZ, PT ;  /* 0x000000ff8000720c */ /* 0x000fe20003fa5070 */
[----:B------:R-:W-:Y:S01]  /*5190*/  HMMA.1688.F32.TF32 R84, R56, R34, R84 ;  /* 0x000000223854723c */ /* 0x000fe20000081054 */
[----:B------:R-:W-:Y:S01]  /*51a0*/  SEL R124, RZ, 0x4, !P1 ;  /* 0x00000004ff7c7807 */ /* 0x000fe20004800000 */
[----:B------:R4:W-:Y:S01]  /*51b0*/  LDGSTS.E [R131+0x6400], [R40.64], P4 ;  /* 0x0640000028837fae */ /* 0x0009e2000a121844 */
[----:B------:R-:W-:-:S02]  /*51c0*/  SEL R129, R129, RZ, !P0 ;  /* 0x000000ff81817207 */ /* 0x000fc40004000000 */
[-C--:B------:R-:W-:Y:S02]  /*51d0*/  LEA R32, P1, R189, R164.reuse, 0x2 ;  /* 0x000000a4bd207211 */ /* 0x080fe400078210ff */
[----:B--2---:R-:W-:Y:S01]  /*51e0*/  SEL R28, RZ, 0x4, !P6 ;  /* 0x00000004ff1c7807 */ /* 0x004fe20007000000 */
[C---:B------:R-:W-:Y:S01]  /*51f0*/  HMMA.1688.F32.TF32 R88, R56.reuse, R38, R88 ;  /* 0x000000263858723c */ /* 0x040fe20000081058 */
[----:B------:R-:W-:Y:S02]  /*5200*/  SEL R33, R33, RZ, !P0 ;  /* 0x000000ff21217207 */ /* 0x000fe40004000000 */
[----:B------:R-:W-:Y:S02]  /*5210*/  SEL R28, R28, RZ, !P0 ;  /* 0x000000ff1c1c7207 */ /* 0x000fe40004000000 */
[----:B------:R-:W-:Y:S02]  /*5220*/  ISETP.NE.U32.AND P3, PT, R129, RZ, PT ;  /* 0x000000ff8100720c */ /* 0x000fe40003f65070 */
[----:B------:R-:W-:Y:S01]  /*5230*/  ISETP.NE.U32.AND P2, PT, R33, RZ, PT ;  /* 0x000000ff2100720c */ /* 0x000fe20003f45070 */
[----:B------:R-:W-:Y:S01]  /*5240*/  IMAD.X R33, R161, 0x1, R9, P1 ;  /* 0x00000001a1217824 */ /* 0x000fe200008e0609 */
[----:B------:R-:W-:Y:S01]  /*5250*/  ISETP.NE.U32.AND P4, PT, R28, RZ, PT ;  /* 0x000000ff1c00720c */ /* 0x000fe20003f85070 */
[----:B------:R-:W-:Y:S01]  /*5260*/  HMMA.1688.F32.TF32 R56, R56, R42, R92 ;  /* 0x0000002a3838723c */ /* 0x000fe2000008105c */
[----:B------:R-:W-:-:S02]  /*5270*/  LEA R28, P6, R243, R164, 0x2 ;  /* 0x000000a4f31c7211 */ /* 0x000fc400078c10ff */
[----:B------:R2:W-:Y:S01]  /*5280*/  LDGSTS.E [R131+0x7400], [R32.64], P5 ;  /* 0x0740000020837fae */ /* 0x0005e2000a921844 */
[----:B------:R-:W-:Y:S02]  /*5290*/  ISETP.GT.AND P5, PT, R169, 0x12, PT ;  /* 0x00000012a900780c */ /* 0x000fe40003fa4270 */
[----:B------:R-:W-:Y:S01]  /*52a0*/  IMAD.X R29, R161, 0x1, R144, P6 ;  /* 0x00000001a11d7824 */ /* 0x000fe200030e0690 */
[----:B------:R-:W-:Y:S02]  /*52b0*/  ISETP.GT.AND P6, PT, R169, 0x16, PT ;  /* 0x00000016a900780c */ /* 0x000fe40003fc4270 */
[----:B-1----:R-:W-:Y:S02]  /*52c0*/  SEL R36, RZ, 0x4, !P5 ;  /* 0x00000004ff247807 */ /* 0x002fe40006800000 */
[----:B------:R1:W-:Y:S01]  /*52d0*/  LDGSTS.E [R125+0x800], [R28.64], P3 ;  /* 0x008000001c7d7fae */ /* 0x0003e20009921844 */
[----:B----4-:R-:W-:Y:S02]  /*52e0*/  SEL R41, RZ, 0x4, !P6 ;  /* 0x00000004ff297807 */ /* 0x010fe40007000000 */
[----:B------:R-:W-:-:S02]  /*52f0*/  LEA R40, P3, R235, R164, 0x2 ;  /* 0x000000a4eb287211 */ /* 0x000fc400078610ff */
[----:B------:R-:W-:Y:S02]  /*5300*/  SEL R37, R36, RZ, !P0 ;  /* 0x000000ff24257207 */ /* 0x000fe40004000000 */
[----:B------:R-:W-:Y:S02]  /*5310*/  LEA R36, P6, R227, R164, 0x2 ;  /* 0x000000a4e3247211 */ /* 0x000fe400078c10ff */
[----:B------:R-:W-:Y:S02]  /*5320*/  SEL R124, R124, RZ, !P0 ;  /* 0x000000ff7c7c7207 */ /* 0x000fe40004000000 */
[----:B--2---:R-:W-:Y:S01]  /*5330*/  SEL R32, R41, RZ, !P0 ;  /* 0x000000ff29207207 */ /* 0x004fe20004000000 */
[----:B------:R-:W-:Y:S01]  /*5340*/  IMAD.X R41, R161, 0x1, R140, P3 ;  /* 0x00000001a1297824 */ /* 0x000fe200018e068c */
[----:B------:R-:W-:Y:S01]  /*5350*/  ISETP.NE.U32.AND P3, PT, R37, RZ, PT ;  /* 0x000000ff2500720c */ /* 0x000fe20003f65070 */
[----:B------:R-:W-:Y:S01]  /*5360*/  IMAD.X R37, R161, 0x1, R136, P6 ;  /* 0x00000001a1257824 */ /* 0x000fe200030e0688 */
[----:B------:R-:W-:-:S02]  /*5370*/  ISETP.NE.U32.AND P1, PT, R124, RZ, PT ;  /* 0x000000ff7c00720c */ /* 0x000fc40003f25070 */
[C---:B------:R-:W-:Y:S01]  /*5380*/  ISETP.GT.AND P6, PT, R169.reuse, 0x1a, PT ;  /* 0x0000001aa900780c */ /* 0x040fe20003fc4270 */
[----:B------:R2:W-:Y:S01]  /*5390*/  LDGSTS.E [R125+0x1800], [R40.64], P2 ;  /* 0x01800000287d7fae */ /* 0x0005e20009121844 */
[----:B------:R-:W-:Y:S02]  /*53a0*/  ISETP.NE.U32.AND P5, PT, R32, RZ, PT ;  /* 0x000000ff2000720c */ /* 0x000fe40003fa5070 */
[----:B------:R-:W-:Y:S02]  /*53b0*/  SEL R33, RZ, 0x4, !P6 ;  /* 0x00000004ff217807 */ /* 0x000fe40007000000 */
[----:B------:R-:W-:Y:S02]  /*53c0*/  ISETP.GT.AND P6, PT, R169, 0x1e, PT ;  /* 0x0000001ea900780c */ /* 0x000fe40003fc4270 */
[-C--:B-1----:R-:W-:Y:S02]  /*53d0*/  LEA R28, P2, R219, R164.reuse, 0x2 ;  /* 0x000000a4db1c7211 */ /* 0x082fe400078410ff */
[----:B------:R-:W-:Y:S01]  /*53e0*/  SEL R48, RZ, 0x4, !P6 ;  /* 0x00000004ff307807 */ /* 0x000fe20007000000 */
[----:B------:R1:W-:Y:S01]  /*53f0*/  LDGSTS.E [R125+0x2800], [R36.64], P1 ;  /* 0x02800000247d7fae */ /* 0x0003e20008921844 */
[----:B------:R-:W-:Y:S01]  /*5400*/  ISETP.GT.AND P6, PT, R169, 0x3, PT ;  /* 0x00000003a900780c */ /* 0x000fe20003fc4270 */
[----:B------:R-:W-:Y:S01]  /*5410*/  IMAD.X R29, R161, 0x1, R24, P2 ;  /* 0x00000001a11d7824 */ /* 0x000fe200010e0618 */
[----:B------:R-:W-:-:S02]  /*5420*/  LEA R32, P1, R211, R164, 0x2 ;  /* 0x000000a4d3207211 */ /* 0x000fc400078210ff */
[----:B------:R-:W-:Y:S02]  /*5430*/  SEL R33, R33, RZ, !P0 ;  /* 0x000000ff21217207 */ /* 0x000fe40004000000 */
[----:B------:R4:W-:Y:S01]  /*5440*/  LDGSTS.E [R125+0x3800], [R28.64], P4 ;  /* 0x038000001c7d7fae */ /* 0x0009e2000a121844 */
[----:B------:R-:W-:Y:S02]  /*5450*/  SEL R48, R48, RZ, !P0 ;  /* 0x000000ff30307207 */ /* 0x000fe40004000000 */
[----:B------:R-:W-:Y:S01]  /*5460*/  ISETP.NE.U32.AND P2, PT, R33, RZ, PT ;  /* 0x000000ff2100720c */ /* 0x000fe20003f45070 */
[----:B------:R-:W-:Y:S01]  /*5470*/  IMAD.X R33, R161, 0x1, R20, P1 ;  /* 0x00000001a1217824 */ /* 0x000fe200008e0614 */
[----:B-1----:R-:W-:Y:S02]  /*5480*/  SEL R37, RZ, 0x4, !P6 ;  /* 0x00000004ff257807 */ /* 0x002fe40007000000 */
[----:B------:R-:W-:Y:S02]  /*5490*/  LEA R36, P6, R203, R164, 0x2 ;  /* 0x000000a4cb247211 */ /* 0x000fe400078c10ff */
[----:B--2---:R-:W-:Y:S01]  /*54a0*/  SEL R40, R37, RZ, !P0 ;  /* 0x000000ff25287207 */ /* 0x004fe20004000000 */
[----:B------:R1:W-:Y:S01]  /*54b0*/  LDGSTS.E [R125+0x4800], [R32.64], P3 ;  /* 0x04800000207d7fae */ /* 0x0003e20009921844 */
[----:B------:R-:W-:Y:S01]  /*54c0*/  ISETP.GT.AND P3, PT, R169, 0xb, PT ;  /* 0x0000000ba900780c */ /* 0x000fe20003f64270 */
[----:B------:R-:W-:Y:S01]  /*54d0*/  IMAD.X R37, R161, 0x1, R16, P6 ;  /* 0x00000001a1257824 */ /* 0x000fe200030e0610 */
[----:B------:R-:W-:-:S02]  /*54e0*/  ISETP.NE.U32.AND P4, PT, R40, RZ, PT ;  /* 0x000000ff2800720c */ /* 0x000fc40003f85070 */
[----:B------:R-:W-:Y:S02]  /*54f0*/  ISETP.NE.U32.AND P1, PT, R48, RZ, PT ;  /* 0x000000ff3000720c */ /* 0x000fe40003f25070 */
[----:B------:R2:W-:Y:S01]  /*5500*/  LDGSTS.E [R125+0x5800], [R36.64], P5 ;  /* 0x05800000247d7fae */ /* 0x0005e2000a921844 */
[C---:B------:R-:W-:Y:S02]  /*5510*/  ISETP.GT.AND P5, PT, R169.reuse, 0x7, PT ;  /* 0x00000007a900780c */ /* 0x040fe40003fa4270 */
[----:B------:R-:W-:Y:S02]  /*5520*/  ISETP.GT.AND P6, PT, R169, 0xf, PT ;  /* 0x0000000fa900780c */ /* 0x000fe40003fc4270 */
[----:B------:R-:W-:Y:S02]  /*5530*/  SEL R41, RZ, 0x4, !P5 ;  /* 0x00000004ff297807 */ /* 0x000fe40006800000 */
[----:B------:R-:W-:Y:S02]  /*5540*/  LEA R40, P5, R195, R164, 0x2 ;  /* 0x000000a4c3287211 */ /* 0x000fe400078a10ff */
[----:B------:R-:W-:-:S02]  /*5550*/  SEL R48, RZ, 0x4, !P3 ;  /* 0x00000004ff307807 */ /* 0x000fc40005800000 */
[----:B----4-:R-:W-:Y:S01]  /*5560*/  SEL R29, R41, RZ, !P0 ;  /* 0x000000ff291d7207 */ /* 0x010fe20004000000 */
[----:B------:R-:W-:Y:S01]  /*5570*/  IMAD.X R41, R161, 0x1, R12, P5 ;  /* 0x00000001a1297824 */ /* 0x000fe200028e060c */
[-C--:B------:R-:W-:Y:S02]  /*5580*/  LEA R28, P3, R187, R164.reuse, 0x2 ;  /* 0x000000a4bb1c7211 */ /* 0x080fe400078610ff */
[----:B-1----:R-:W-:Y:S02]  /*5590*/  SEL R32, RZ, 0x4, !P6 ;  /* 0x00000004ff207807 */ /* 0x002fe40007000000 */
[----:B------:R-:W-:Y:S01]  /*55a0*/  ISETP.NE.U32.AND P5, PT, R29, RZ, PT ;  /* 0x000000ff1d00720c */ /* 0x000fe20003fa5070 */
[----:B------:R-:W-:Y:S01]  /*55b0*/  IMAD.X R29, R161, 0x1, R8, P3 ;  /* 0x00000001a11d7824 */ /* 0x000fe200018e0608 */
[----:B------:R1:W-:Y:S01]  /*55c0*/  LDGSTS.E [R125+0x6800], [R40.64], P2 ;  /* 0x06800000287d7fae */ /* 0x0003e20009121844 */
[----:B------:R-:W-:Y:S02]  /*55d0*/  SEL R33, R32, RZ, !P0 ;  /* 0x000000ff20217207 */ /* 0x000fe40004000000 */
[----:B------:R-:W-:Y:S01]  /*55e0*/  ISETP.GT.AND P2, PT, R169, 0x13, PT ;  /* 0x00000013a900780c */ /* 0x000fe20003f44270 */
[----:B------:R4:W-:Y:S01]  /*55f0*/  LDGSTS.E [R125+0x7800], [R28.64], P1 ;  /* 0x078000001c7d7fae */ /* 0x0009e20008921844 */
[----:B------:R-:W-:-:S02]  /*5600*/  LEA R32, P6, R241, R164, 0x2 ;  /* 0x000000a4f1207211 */ /* 0x000fc400078c10ff */
[----:B--2---:R-:W-:Y:S02]  /*5610*/  SEL R37, RZ, 0x4, !P2 ;  /* 0x00000004ff257807 */ /* 0x004fe40005000000 */
[----:B------:R-:W-:Y:S01]  /*5620*/  ISETP.NE.U32.AND P1, PT, R33, RZ, PT ;  /* 0x000000ff2100720c */ /* 0x000fe20003f25070 */
[----:B------:R-:W-:Y:S01]  /*5630*/  IMAD.X R33, R161, 0x1, R143, P6 ;  /* 0x00000001a1217824 */ /* 0x000fe200030e068f */
[----:B------:R-:W-:Y:S02]  /*5640*/  LEA R36, P2, R233, R164, 0x2 ;  /* 0x000000a4e9247211 */ /* 0x000fe400078410ff */
[----:B------:R-:W-:Y:S02]  /*5650*/  SEL R48, R48, RZ, !P0 ;  /* 0x000000ff30307207 */ /* 0x000fe40004000000 */
[----:B------:R-:W-:Y:S01]  /*5660*/  ISETP.GT.AND P6, PT, R169, 0x17, PT ;  /* 0x00000017a900780c */ /* 0x000fe20003fc4270 */
[----:B------:R2:W-:Y:S01]  /*5670*/  LDGSTS.E [R77+0xc00], [R32.64], P4 ;  /* 0x00c00000204d7fae */ /* 0x0005e2000a121844 */
[----:B-1----:R-:W-:Y:S01]  /*5680*/  SEL R40, R37, RZ, !P0 ;  /* 0x000000ff25287207 */ /* 0x002fe20004000000 */
[----:B------:R-:W-:Y:S01]  /*5690*/  IMAD.X R37, R161, 0x1, R139, P2 ;  /* 0x00000001a1257824 */ /* 0x000fe200010e068b */
[----:B------:R-:W-:Y:S01]  /*56a0*/  ISETP.NE.U32.AND P3, PT, R48, RZ, PT ;  /* 0x000000ff3000720c */ /* 0x000fe20003f65070 */
[----:B----4-:R-:W-:Y:S01]  /*56b0*/  HMMA.1688.F32.TF32 R124, R60, R30, R108 ;  /* 0x0000001e3c7c723c */ /* 0x010fe2000008106c */
[----:B------:R-:W-:-:S02]  /*56c0*/  SEL R29, RZ, 0x4, !P6 ;  /* 0x00000004ff1d7807 */ /* 0x000fc40007000000 */
[----:B------:R-:W-:Y:S01]  /*56d0*/  LEA R28, P4, R225, R164, 0x2 ;  /* 0x000000a4e11c7211 */ /* 0x000fe200078810ff */
[----:B------:R1:W-:Y:S01]  /*56e0*/  LDGSTS.E [R77+0x1c00], [R36.64], P5 ;  /* 0x01c00000244d7fae */ /* 0x0003e2000a921844 */
[----:B------:R-:W-:Y:S02]  /*56f0*/  ISETP.GT.AND P5, PT, R169, 0x1b, PT ;  /* 0x0000001ba900780c */ /* 0x000fe40003fa4270 */
[----:B------:R-:W-:Y:S01]  /*5700*/  SEL R30, R29, RZ, !P0 ;  /* 0x000000ff1d1e7207 */ /* 0x000fe20004000000 */
[----:B------:R-:W-:Y:S01]  /*5710*/  IMAD.X R29, R161, 0x1, R27, P4 ;  /* 0x00000001a11d7824 */ /* 0x000fe200020e061b */
[----:B------:R-:W-:Y:S01]  /*5720*/  ISETP.GT.AND P6, PT, R169, 0x1f, PT ;  /* 0x0000001fa900780c */ /* 0x000fe20003fc4270 */
[----:B--2---:R-:W-:Y:S01]  /*5730*/  HMMA.1688.F32.TF32 R32, R60, R34, R112 ;  /* 0x000000223c20723c */ /* 0x004fe20000081070 */
[----:B------:R-:W-:Y:S02]  /*5740*/  ISETP.NE.U32.AND P4, PT, R30, RZ, PT ;  /* 0x000000ff1e00720c */ /* 0x000fe40003f85070 */
[----:B------:R-:W-:Y:S01]  /*5750*/  SEL R30, RZ, 0x4, !P5 ;  /* 0x00000004ff1e7807 */ /* 0x000fe20006800000 */
[----:B------:R2:W-:Y:S01]  /*5760*/  LDGSTS.E [R77+0x2c00], [R28.64], P3 ;  /* 0x02c000001c4d7fae */ /* 0x0005e20009921844 */
[----:B------:R-:W-:-:S02]  /*5770*/  ISETP.NE.U32.AND P2, PT, R40, RZ, PT ;  /* 0x000000ff2800720c */ /* 0x000fc40003f45070 */
[----:B------:R-:W-:Y:S01]  /*5780*/  SEL R40, RZ, 0x4, !P6 ;  /* 0x00000004ff287807 */ /* 0x000fe20007000000 */
[----:B------:R-:W-:Y:S01]  /*5790*/  HMMA.1688.F32.TF32 R48, R60, R38, R116 ;  /* 0x000000263c30723c */ /* 0x000fe20000081074 */
[----:B------:R-:W-:Y:S02]  /*57a0*/  ISETP.GE.AND P6, PT, R182, R169, PT ;  /* 0x000000a9b600720c */ /* 0x000fe40003fc6270 */
[----:B------:R-:W-:Y:S02]  /*57b0*/  SEL R31, R30, RZ, !P0 ;  /* 0x000000ff1e1f7207 */ /* 0x000fe40004000000 */
[----:B------:R-:W-:Y:S02]  /*57c0*/  LEA R30, P3, R217, R164, 0x2 ;  /* 0x000000a4d91e7211 */ /* 0x000fe400078610ff */
[----:B-1----:R-:W-:Y:S02]  /*57d0*/  SEL R37, RZ, 0x4, P6 ;  /* 0x00000004ff257807 */ /* 0x002fe40003000000 */
[----:B------:R-:W-:Y:S01]  /*57e0*/  ISETP.NE.U32.AND P5, PT, R31, RZ, PT ;  /* 0x000000ff1f00720c */ /* 0x000fe20003fa5070 */
[----:B------:R-:W-:Y:S01]  /*57f0*/  IMAD.X R31, R161, 0x1, R23, P3 ;  /* 0x00000001a11f7824 */ /* 0x000fe200018e0617 */
[----:B------:R-:W-:-:S02]  /*5800*/  SEL R40, R40, RZ, !P0 ;  /* 0x000000ff28287207 */ /* 0x000fc40004000000 */
[----:B--2---:R-:W-:Y:S02]  /*5810*/  SEL R29, R37, RZ, !P0 ;  /* 0x000000ff251d7207 */ /* 0x004fe40004000000 */
[-C--:B------:R-:W-:Y:S01]  /*5820*/  LEA R28, P0, R201, R164.reuse, 0x2 ;  /* 0x000000a4c91c7211 */ /* 0x080fe200078010ff */
[----:B------:R1:W-:Y:S01]  /*5830*/  LDGSTS.E [R77+0x3c00], [R30.64], P1 ;  /* 0x03c000001e4d7fae */ /* 0x0003e20008921844 */
[----:B------:R-:W-:Y:S02]  /*5840*/  ISETP.NE.U32.AND P3, PT, R40, RZ, PT ;  /* 0x000000ff2800720c */ /* 0x000fe40003f65070 */
[----:B------:R-:W-:Y:S01]  /*5850*/  ISETP.NE.U32.AND P1, PT, R29, RZ, PT ;  /* 0x000000ff1d00720c */ /* 0x000fe20003f25070 */
[----:B------:R-:W-:Y:S01]  /*5860*/  HMMA.1688.F32.TF32 R40, R60, R42, R120 ;  /* 0x0000002a3c28723c */ /* 0x000fe20000081078 */
[----:B------:R-:W-:Y:S01]  /*5870*/  IMAD.X R29, R161, 0x1, R15, P0 ;  /* 0x00000001a11d7824 */ /* 0x000fe200000e060f */
[----:B------:R-:W-:Y:S02]  /*5880*/  LEA R36, P6, R209, R164, 0x2 ;  /* 0x000000a4d1247211 */ /* 0x000fe400078c10ff */
[----:B------:R-:W-:-:S03]  /*5890*/  IADD3 R169, R169, -0x20, RZ ;  /* 0xffffffe0a9a97810 */ /* 0x000fc60007ffe0ff */
[-C--:B------:R-:W-:Y:S01]  /*58a0*/  LEA R60, P0, R185, R164.reuse, 0x2 ;  /* 0x000000a4b93c7211 */ /* 0x080fe200078010ff */
[----:B------:R-:W-:Y:S01]  /*58b0*/  IMAD.X R37, R161, 0x1, R19, P6 ;  /* 0x00000001a1257824 */ /* 0x000fe200030e0613 */
[----:B------:R-:W-:-:S03]  /*58c0*/  LEA R38, P6, R193, R164, 0x2 ;  /* 0x000000a4c1267211 */ /* 0x000fc600078c10ff */
[----:B------:R-:W-:Y:S01]  /*58d0*/  IMAD.X R61, R161, 0x1, R7, P0 ;  /* 0x00000001a13d7824 */ /* 0x000fe200000e0607 */
[C---:B------:R-:W-:Y:S01]  /*58e0*/  IADD3 R62, P0, R183.reuse, R160, RZ ;  /* 0x000000a0b73e7210 */ /* 0x040fe20007f1e0ff */
[----:B------:R2:W-:Y:S01]  /*58f0*/  LDGSTS.E [R77+0x4c00], [R36.64], P2 ;  /* 0x04c00000244d7fae */ /* 0x0005e20009121844 */
[----:B-1----:R-:W-:Y:S01]  /*5900*/  IADD3 R30, P2, R183, R162, RZ ;  /* 0x000000a2b71e7210 */ /* 0x002fe20007f5e0ff */
[----:B------:R-:W-:Y:S02]  /*5910*/  IMAD.X R39, R161, 0x1, R11, P6 ;  /* 0x00000001a1277824 */ /* 0x000fe400030e060b */
[----:B------:R1:W-:Y:S01]  /*5920*/  LDGSTS.E [R77+0x5c00], [R28.64], P4 ;  /* 0x05c000001c4d7fae */ /* 0x0003e2000a121844 */
[--C-:B------:R-:W-:Y:S01]  /*5930*/  IMAD.X R63, R157, 0x1, R3.reuse, P0 ;  /* 0x000000019d3f7824 */ /* 0x100fe200000e0603 */
[----:B------:R-:W-:Y:S01]  /*5940*/  IADD3 R160, P4, R160, R5, RZ ;  /* 0x00000005a0a07210 */ /* 0x000fe20007f9e0ff */
[----:B------:R-:W-:Y:S01]  /*5950*/  IMAD.X R31, R159, 0x1, R3, P2 ;  /* 0x000000019f1f7824 */ /* 0x000fe200010e0603 */
[----:B------:R4:W-:Y:S03]  /*5960*/  LDGSTS.E [R77+0x6c00], [R38.64], P5 ;  /* 0x06c00000264d7fae */ /* 0x0009e6000a921844 */
[----:B------:R-:W-:Y:S01]  /*5970*/  IMAD.X R157, R157, 0x1, R4, P4 ;  /* 0x000000019d9d7824 */ /* 0x000fe200020e0604 */
[C---:B--2---:R-:W-:Y:S01]  /*5980*/  IADD3 R36, P2, R183.reuse, R158, RZ ;  /* 0x0000009eb7247210 */ /* 0x044fe20007f5e0ff */
[----:B------:R2:W-:Y:S01]  /*5990*/  LDGSTS.E [R77+0x7c00], [R60.64], P3 ;  /* 0x07c000003c4d7fae */ /* 0x0005e20009921844 */
[----:B-1----:R-:W-:-:S03]  /*59a0*/  IADD3 R28, P0, R183, R156, RZ ;  /* 0x0000009cb71c7210 */ /* 0x002fc60007f1e0ff */
[--C-:B------:R-:W-:Y:S01]  /*59b0*/  IMAD.X R37, R155, 0x1, R3.reuse, P2 ;  /* 0x000000019b257824 */ /* 0x100fe200010e0603 */
[----:B------:R-:W0:Y:S01]  /*59c0*/  LDGDEPBAR ;  /* 0x00000000000079af */ /* 0x000e220000000000 */
[----:B----4-:R-:W-:Y:S01]  /*59d0*/  IADD3 R38, P2, R183, R154, RZ ;  /* 0x0000009ab7267210 */ /* 0x010fe20007f5e0ff */
[--C-:B------:R-:W-:Y:S01]  /*59e0*/  IMAD.X R29, R153, 0x1, R3.reuse, P0 ;  /* 0x00000001991d7824 */ /* 0x100fe200000e0603 */
[C---:B------:R-:W-:Y:S01]  /*59f0*/  IADD3 R76, P0, R183.reuse, R152, RZ ;  /* 0x00000098b74c7210 */ /* 0x040fe20007f1e0ff */
[----:B------:R1:W-:Y:S01]  /*5a00*/  LDGSTS.E [R79+0x10000], [R30.64], P1 ;  /* 0x100000001e4f7fae */ /* 0x0003e20008921844 */
[----:B--2---:R-:W-:Y:S01]  /*5a10*/  IADD3 R60, P3, R183, R150, RZ ;  /* 0x00000096b73c7210 */ /* 0x004fe20007f7e0ff */
[--C-:B------:R-:W-:Y:S02]  /*5a20*/  IMAD.X R39, R151, 0x1, R3.reuse, P2 ;  /* 0x0000000197277824 */ /* 0x100fe400010e0603 */
[----:B------:R3:W-:Y:S01]  /*5a30*/  LDGSTS.E [R79+0x10400], [R62.64], P1 ;  /* 0x104000003e4f7fae */ /* 0x0007e20008921844 */
[--C-:B------:R-:W-:Y:S01]  /*5a40*/  IMAD.X R77, R149, 0x1, R3.reuse, P0 ;  /* 0x00000001954d7824 */ /* 0x100fe200000e0603 */
[-C--:B------:R-:W-:Y:S01]  /*5a50*/  IADD3 R152, P0, R152, R5.reuse, RZ ;  /* 0x0000000598987210 */ /* 0x080fe20007f1e0ff */
[----:B------:R-:W-:Y:S01]  /*5a60*/  IMAD.X R61, R147, 0x1, R3, P3 ;  /* 0x00000001933d7824 */ /* 0x000fe200018e0603 */
[----:B------:R3:W-:Y:S01]  /*5a70*/  LDGSTS.E [R79+0x10800], [R36.64], P1 ;  /* 0x10800000244f7fae */ /* 0x0007e20008921844 */
[----:B------:R-:W-:-:S02]  /*5a80*/  IADD3 R150, P6, R150, R5, RZ ;  /* 0x0000000596967210 */ /* 0x000fc40007fde0ff */
[--C-:B------:R-:W-:Y:S01]  /*5a90*/  IMAD.X R149, R149, 0x1, R4.reuse, P0 ;  /* 0x0000000195957824 */ /* 0x100fe200000e0604 */
[----:B-1----:R-:W-:Y:S01]  /*5aa0*/  IADD3 R30, P2, R183, R148, RZ ;  /* 0x00000094b71e7210 */ /* 0x002fe20007f5e0ff */
[----:B------:R3:W-:Y:S01]  /*5ab0*/  LDGSTS.E [R79+0x10c00], [R28.64], P1 ;  /* 0x10c000001c4f7fae */ /* 0x0007e20008921844 */
[----:B------:R-:W-:Y:S01]  /*5ac0*/  ISETP.NE.U32.AND P0, PT, R180, R167, PT ;  /* 0x000000a7b400720c */ /* 0x000fe20003f05070 */
[--C-:B------:R-:W-:Y:S01]  /*5ad0*/  IMAD.X R147, R147, 0x1, R4.reuse, P6 ;  /* 0x0000000193937824 */ /* 0x100fe200030e0604 */
[-C--:B------:R-:W-:Y:S01]  /*5ae0*/  IADD3 R148, P5, R148, R5.reuse, RZ ;  /* 0x0000000594947210 */ /* 0x080fe20007fbe0ff */
[----:B------:R-:W-:Y:S01]  /*5af0*/  IMAD.X R31, R146, 0x1, R3, P2 ;  /* 0x00000001921f7824 */ /* 0x000fe200010e0603 */
[----:B------:R3:W-:Y:S01]  /*5b00*/  LDGSTS.E [R79+0x11000], [R38.64], P1 ;  /* 0x11000000264f7fae */ /* 0x0007e20008921844 */
[-C--:B------:R-:W-:Y:S02]  /*5b10*/  IADD3 R156, P2, R156, R5.reuse, RZ ;  /* 0x000000059c9c7210 */ /* 0x080fe40007f5e0ff */
[--C-:B------:R-:W-:Y:S01]  /*5b20*/  IMAD.X R146, R146, 0x1, R4.reuse, P5 ;  /* 0x0000000192927824 */ /* 0x100fe200028e0604 */
[----:B------:R3:W-:Y:S01]  /*5b30*/  LDGSTS.E [R79+0x11400], [R76.64], P1 ;  /* 0x114000004c4f7fae */ /* 0x0007e20008921844 */
[-C--:B------:R-:W-:Y:S01]  /*5b40*/  IADD3 R158, P3, R158, R5.reuse, RZ ;  /* 0x000000059e9e7210 */ /* 0x080fe20007f7e0ff */
[--C-:B------:R-:W-:Y:S01]  /*5b50*/  IMAD.X R153, R153, 0x1, R4.reuse, P2 ;  /* 0x0000000199997824 */ /* 0x100fe200010e0604 */
[----:B------:R-:W-:Y:S01]  /*5b60*/  IADD3 R162, P5, R162, R5, RZ ;  /* 0x00000005a2a27210 */ /* 0x000fe20007fbe0ff */
[----:B------:R3:W-:Y:S01]  /*5b70*/  LDGSTS.E [R79+0x11800], [R60.64], P1 ;  /* 0x118000003c4f7fae */ /* 0x0007e20008921844 */
[----:B------:R-:W-:Y:S01]  /*5b80*/  LEA R164, P6, R181, R164, 0x2 ;  /* 0x000000a4b5a47211 */ /* 0x000fe200078c10ff */
[----:B------:R-:W-:-:S02]  /*5b90*/  IMAD.X R155, R155, 0x1, R4, P3 ;  /* 0x000000019b9b7824 */ /* 0x000fc400018e0604 */
[----:B------:R3:W-:Y:S01]  /*5ba0*/  LDGSTS.E [R79+0x11c00], [R30.64], P1 ;  /* 0x11c000001e4f7fae */ /* 0x0007e20008921844 */
[----:B------:R-:W-:Y:S01]  /*5bb0*/  IADD3 R154, P1, R154, R5, RZ ;  /* 0x000000059a9a7210 */ /* 0x000fe20007f3e0ff */
[----:B------:R-:W-:Y:S02]  /*5bc0*/  IMAD.X R159, R159, 0x1, R4, P5 ;  /* 0x000000019f9f7824 */ /* 0x000fe400028e0604 */
[----:B------:R-:W0:Y:S01]  /*5bd0*/  LDGDEPBAR ;  /* 0x00000000000079af */ /* 0x000e220000000000 */
[----:B------:R-:W-:Y:S02]  /*5be0*/  IMAD.X R161, R161, 0x1, R6, P6 ;  /* 0x00000001a1a17824 */ /* 0x000fe400030e0606 */
[----:B------:R-:W-:Y:S01]  /*5bf0*/  IMAD.X R151, R151, 0x1, R4, P1 ;  /* 0x0000000197977824 */ /* 0x000fe200008e0604 */
[----:B------:R-:W-:Y:S01]  /*5c00*/  @!P0 CALL.REL.NOINC `(.L_x_1) ;  /* 0x0000001000008944 */ /* 0x000fe20003c00000 */
[----:B------:R-:W-:Y:S05]  /*5c10*/  BRA `(.L_x_2) ;  /* 0xffffe4d000007947 */ /* 0x000fea000383ffff */
.L_x_1:
[----:B------:R-:W-:Y:S01]  /*5c20*/  IMAD.SHL.U32 R3, R163, 0x400, RZ ;  /* 0x00000400a3037824 */ /* 0x000fe200078e00ff */
[----:B------:R-:W-:-:S04]  /*5c30*/  DEPBAR.LE SB0, 0x0 ;  /* 0x000080000000791a */ /* 0x000fc80000000000 */
[----:B------:R-:W-:Y:S01]  /*5c40*/  LOP3.LUT R3, R3, 0x6000, RZ, 0xc0, !PT ;  /* 0x0000600003037812 */ /* 0x000fe200078ec0ff */
[----:B------:R-:W-:Y:S01]  /*5c50*/  IMAD.MOV.U32 R6, RZ, RZ, R100 ;  /* 0x000000ffff067224 */ /* 0x000fe200078e0064 */
[----:B------:R-:W-:Y:S01]  /*5c60*/  ISETP.GE.AND P0, PT, R0, c[0x0][0x178], PT ;  /* 0x00005e0000007a0c */ /* 0x000fe20003f06270 */
[----:B------:R-:W-:Y:S01]  /*5c70*/  IMAD.MOV.U32 R7, RZ, RZ, R101 ;  /* 0x000000ffff077224 */ /* 0x000fe200078e0065 */
[----:B------:R-:W-:Y:S01]  /*5c80*/  LOP3.LUT R168, R3, 0x60, R168, 0xf8, !PT ;  /* 0x0000006003a87812 */ /* 0x000fe200078ef8a8 */
[C---:B------:R-:W-:Y:S01]  /*5c90*/  IMAD.SHL.U32 R3, R163.reuse, 0x4, RZ ;  /* 0x00000004a3037824 */ /* 0x040fe200078e00ff */
[C---:B------:R-:W-:Y:S01]  /*5ca0*/  IADD3 R5, R2.reuse, 0x1, RZ ;  /* 0x0000000102057810 */ /* 0x040fe20007ffe0ff */
[----:B------:R-:W-:Y:S01]  /*5cb0*/  IMAD.MOV.U32 R10, RZ, RZ, R68 ;  /* 0x000000ffff0a7224 */ /* 0x000fe200078e0044 */
[----:B------:R-:W-:Y:S01]  /*5cc0*/  IADD3 R4, R2, 0x2, RZ ;  /* 0x0000000202047810 */ /* 0x000fe20007ffe0ff */
[----:B------:R-:W-:Y:S01]  /*5cd0*/  IMAD.MOV.U32 R11, RZ, RZ, R69 ;  /* 0x000000ffff0b7224 */ /* 0x000fe200078e0045 */
[----:B------:R-:W-:Y:S01]  /*5ce0*/  LOP3.LUT R168, R168, 0x370, R3, 0x78, !PT ;  /* 0x00000370a8a87812 */ /* 0x000fe200078e7803 */
[----:B------:R-:W-:Y:S01]  /*5cf0*/  IMAD.SHL.U32 R3, R163, 0x1000, RZ ;  /* 0x00001000a3037824 */ /* 0x000fe200078e00ff */
[----:B------:R-:W-:Y:S01]  /*5d00*/  ISETP.LT.AND P3, PT, R5, c[0x0][0x17c], !P0 ;  /* 0x00005f0005007a0c */ /* 0x000fe20004761270 */
[----:B------:R-:W-:Y:S01]  /*5d10*/  IMAD.SHL.U32 R163, R163, 0x80, RZ ;  /* 0x00000080a3a37824 */ /* 0x000fe200078e00ff */
[----:B------:R-:W-:Y:S01]  /*5d20*/  ISETP.LT.AND P5, PT, R4, c[0x0][0x17c], !P0 ;  /* 0x00005f0004007a0c */ /* 0x000fe200047a1270 */
[----:B------:R-:W-:Y:S01]  /*5d30*/  IMAD.MOV.U32 R14, RZ, RZ, R84 ;  /* 0x000000ffff0e7224 */ /* 0x000fe200078e0054 */
[C---:B------:R-:W-:Y:S01]  /*5d40*/  IADD3 R5, R2.reuse, 0x3, RZ ;  /* 0x0000000302057810 */ /* 0x040fe20007ffe0ff */
[----:B------:R-:W-:Y:S01]  /*5d50*/  IMAD.MOV.U32 R15, RZ, RZ, R85 ;  /* 0x000000ffff0f7224 */ /* 0x000fe200078e0055 */
[----:B------:R-:W-:Y:S01]  /*5d60*/  IADD3 R4, R2, 0x4, RZ ;  /* 0x0000000402047810 */ /* 0x000fe20007ffe0ff */
[----:B------:R-:W-:Y:S01]  /*5d70*/  IMAD.MOV.U32 R100, RZ, RZ, R106 ;  /* 0x000000ffff647224 */ /* 0x000fe200078e006a */
[----:B------:R-:W-:Y:S01]  /*5d80*/  LOP3.LUT R163, R163, 0x1000, RZ, 0xc0, !PT ;  /* 0x00001000a3a37812 */ /* 0x000fe200078ec0ff */
[----:B------:R-:W-:Y:S01]  /*5d90*/  IMAD.MOV.U32 R101, RZ, RZ, R107 ;  /* 0x000000ffff657224 */ /* 0x000fe200078e006b */
[----:B------:R-:W-:Y:S01]  /*5da0*/  ISETP.LT.AND P1, PT, R5, c[0x0][0x17c], !P0 ;  /* 0x00005f0005007a0c */ /* 0x000fe20004721270 */
[----:B------:R-:W-:Y:S01]  /*5db0*/  IMAD.MOV.U32 R5, RZ, RZ, R105 ;  /* 0x000000ffff057224 */ /* 0x000fe200078e0069 */
[----:B------:R-:W-:Y:S01]  /*5dc0*/  ISETP.LT.AND P4, PT, R4, c[0x0][0x17c], !P0 ;  /* 0x00005f0004007a0c */ /* 0x000fe20004781270 */
[----:B------:R-:W-:Y:S01]  /*5dd0*/  IMAD.IADD R163, R163, 0x1, R168 ;  /* 0x00000001a3a37824 */ /* 0x000fe200078e02a8 */
[----:B------:R-:W-:Y:S01]  /*5de0*/  BAR.SYNC.DEFER_BLOCKING 0x0 ;  /* 0x0000000000007b1d */ /* 0x000fe20000010000 */
[----:B------:R-:W-:Y:S01]  /*5df0*/  IMAD.MOV.U32 R4, RZ, RZ, R104 ;  /* 0x000000ffff047224 */ /* 0x000fe200078e0068 */
[----:B------:R-:W-:Y:S01]  /*5e00*/  LOP3.LUT R3, R3, 0x6000, RZ, 0xc0, !PT ;  /* 0x0000600003037812 */ /* 0x000fe200078ec0ff */
[----:B------:R-:W-:Y:S01]  /*5e10*/  IMAD.MOV.U32 R8, RZ, RZ, R64 ;  /* 0x000000ffff087224 */ /* 0x000fe200078e0040 */
[----:B------:R-:W-:Y:S01]  /*5e20*/  ISETP.LT.AND P2, PT, R2, c[0x0][0x17c], !P0 ;  /* 0x00005f0002007a0c */ /* 0x000fe20004741270 */
[----:B------:R-:W-:-:S02]  /*5e30*/  IMAD.MOV.U32 R9, RZ, RZ, R65 ;  /* 0x000000ffff097224 */ /* 0x000fc400078e0041 */
[----:B------:R-:W-:Y:S02]  /*5e40*/  IMAD.MOV.U32 R68, RZ, RZ, R66 ;  /* 0x000000ffff447224 */ /* 0x000fe400078e0042 */
[----:B------:R-:W-:Y:S02]  /*5e50*/  IMAD.MOV.U32 R69, RZ, RZ, R67 ;  /* 0x000000ffff457224 */ /* 0x000fe400078e0043 */
[----:B------:R-:W-:Y:S02]  /*5e60*/  IMAD.MOV.U32 R12, RZ, RZ, R80 ;  /* 0x000000ffff0c7224 */ /* 0x000fe400078e0050 */
[----:B------:R-:W-:Y:S02]  /*5e70*/  IMAD.MOV.U32 R13, RZ, RZ, R81 ;  /* 0x000000ffff0d7224 */ /* 0x000fe400078e0051 */
[----:B------:R-:W-:Y:S02]  /*5e80*/  IMAD.MOV.U32 R84, RZ, RZ, R82 ;  /* 0x000000ffff547224 */ /* 0x000fe400078e0052 */
[----:B------:R-:W-:-:S02]  /*5e90*/  IMAD.MOV.U32 R85, RZ, RZ, R83 ;  /* 0x000000ffff557224 */ /* 0x000fc400078e0053 */
[----:B------:R-:W-:Y:S02]  /*5ea0*/  IMAD R184, R184, 0x10, R3 ;  /* 0x00000010b8b87824 */ /* 0x000fe400078e0203 */
[----:B---3--:R-:W-:Y:S02]  /*5eb0*/  IMAD.MOV.U32 R60, RZ, RZ, R96 ;  /* 0x000000ffff3c7224 */ /* 0x008fe400078e0060 */
[----:B------:R-:W-:Y:S01]  /*5ec0*/  IMAD.MOV.U32 R61, RZ, RZ, R97 ;  /* 0x000000ffff3d7224 */ /* 0x000fe200078e0061 */
[----:B------:R1:W-:Y:S01]  /*5ed0*/  STS.128 [R163], R4 ;  /* 0x00000004a3007388 */ /* 0x0003e20000000c00 */
[C---:B------:R-:W-:Y:S01]  /*5ee0*/  LOP3.LUT R38, R184.reuse, 0x20, RZ, 0x3c, !PT ;  /* 0x00000020b8267812 */ /* 0x040fe200078e3cff */
[----:B------:R-:W-:Y:S01]  /*5ef0*/  IMAD.MOV.U32 R62, RZ, RZ, R44 ;  /* 0x000000ffff3e7224 */ /* 0x000fe200078e002c */
[C---:B------:R-:W-:Y:S01]  /*5f00*/  LOP3.LUT R37, R184.reuse, 0x40, RZ, 0x3c, !PT ;  /* 0x00000040b8257812 */ /* 0x040fe200078e3cff */
[----:B------:R-:W-:Y:S01]  /*5f10*/  STS.128 [R163+0x80], R100 ;  /* 0x00008064a3007388 */ /* 0x000fe20000000c00 */
[----:B------:R-:W-:Y:S01]  /*5f20*/  LOP3.LUT R36, R184, 0x60, RZ, 0x3c, !PT ;  /* 0x00000060b8247812 */ /* 0x000fe200078e3cff */
[----:B------:R-:W-:-:S02]  /*5f30*/  IMAD.MOV.U32 R63, RZ, RZ, R45 ;  /* 0x000000ffff3f7224 */ /* 0x000fc400078e002d */
[----:B------:R-:W-:Y:S01]  /*5f40*/  STS.128 [R163+0x400], R8 ;  /* 0x00040008a3007388 */ /* 0x000fe20000000c00 */
[----:B------:R-:W-:Y:S02]  /*5f50*/  IMAD.MOV.U32 R66, RZ, RZ, R52 ;  /* 0x000000ffff427224 */ /* 0x000fe400078e0034 */
[----:B------:R-:W-:Y:S01]  /*5f60*/  IMAD.MOV.U32 R67, RZ, RZ, R53 ;  /* 0x000000ffff437224 */ /* 0x000fe200078e0035 */
[----:B------:R2:W-:Y:S01]  /*5f70*/  STS.128 [R163+0x480], R68 ;  /* 0x00048044a3007388 */ /* 0x0005e20000000c00 */
[----:B------:R-:W-:Y:S02]  /*5f80*/  IMAD.MOV.U32 R44, RZ, RZ, R98 ;  /* 0x000000ffff2c7224 */ /* 0x000fe400078e0062 */
[----:B------:R-:W-:Y:S01]  /*5f90*/  IMAD.MOV.U32 R45, RZ, RZ, R99 ;  /* 0x000000ffff2d7224 */ /* 0x000fe200078e0063 */
[----:B------:R-:W-:Y:S01]  /*5fa0*/  STS.128 [R163+0x800], R12 ;  /* 0x0008000ca3007388 */ /* 0x000fe20000000c00 */
[----:B-1----:R-:W-:Y:S02]  /*5fb0*/  IMAD.MOV.U32 R6, RZ, RZ, R32 ;  /* 0x000000ffff067224 */ /* 0x002fe400078e0020 */
[----:B------:R-:W-:Y:S01]  /*5fc0*/  IMAD.MOV.U32 R7, RZ, RZ, R33 ;  /* 0x000000ffff077224 */ /* 0x000fe200078e0021 */
[----:B------:R-:W-:Y:S01]  /*5fd0*/  STS.128 [R163+0x880], R84 ;  /* 0x00088054a3007388 */ /* 0x000fe20000000c00 */
[----:B------:R-:W-:-:S02]  /*5fe0*/  IMAD.MOV.U32 R4, RZ, RZ, R124 ;  /* 0x000000ffff047224 */ /* 0x000fc400078e007c */
[----:B------:R-:W-:Y:S02]  /*5ff0*/  IMAD.MOV.U32 R5, RZ, RZ, R125 ;  /* 0x000000ffff057224 */ /* 0x000fe400078e007d */
[----:B------:R-:W-:Y:S02]  /*6000*/  IMAD.MOV.U32 R32, RZ, RZ, R126 ;  /* 0x000000ffff207224 */ /* 0x000fe400078e007e */
[----:B------:R-:W-:Y:S01]  /*6010*/  IMAD.MOV.U32 R33, RZ, RZ, R127 ;  /* 0x000000ffff217224 */ /* 0x000fe200078e007f */
[----:B------:R-:W-:Y:S01]  /*6020*/  STS.128 [R163+0xc00], R4 ;  /* 0x000c0004a3007388 */ /* 0x000fe20000000c00 */
[----:B--2---:R-:W-:Y:S02]  /*6030*/  IMAD.MOV.U32 R70, RZ, RZ, R56 ;  /* 0x000000ffff467224 */ /* 0x004fe400078e0038 */
[----:B------:R-:W-:Y:S01]  /*6040*/  IMAD.MOV.U32 R71, RZ, RZ, R57 ;  /* 0x000000ffff477224 */ /* 0x000fe200078e0039 */
[----:B------:R-:W-:Y:S01]  /*6050*/  STS.128 [R163+0xc80], R32 ;  /* 0x000c8020a3007388 */ /* 0x000fe20000000c00 */
[----:B------:R-:W-:-:S02]  /*6060*/  IMAD.MOV.U32 R64, RZ, RZ, R72 ;  /* 0x000000ffff407224 */ /* 0x000fc400078e0048 */
[----:B------:R-:W-:Y:S01]  /*6070*/  IMAD.MOV.U32 R65, RZ, RZ, R73 ;  /* 0x000000ffff417224 */ /* 0x000fe200078e0049 */
[----:B------:R-:W-:Y:S01]  /*6080*/  BAR.SYNC.DEFER_BLOCKING 0x0 ;  /* 0x0000000000007b1d */ /* 0x000fe20000010000 */
[----:B------:R-:W-:Y:S02]  /*6090*/  IMAD.MOV.U32 R52, RZ, RZ, R74 ;  /* 0x000000ffff347224 */ /* 0x000fe400078e004a */
[----:B------:R-:W-:Y:S02]  /*60a0*/  IMAD.MOV.U32 R53, RZ, RZ, R75 ;  /* 0x000000ffff357224 */ /* 0x000fe400078e004b */
[----:B------:R-:W-:Y:S02]  /*60b0*/  IMAD.MOV.U32 R68, RZ, RZ, R88 ;  /* 0x000000ffff447224 */ /* 0x000fe400078e0058 */
[----:B------:R-:W-:Y:S02]  /*60c0*/  IMAD.MOV.U32 R69, RZ, RZ, R89 ;  /* 0x000000ffff457224 */ /* 0x000fe400078e0059 */
[----:B------:R-:W-:-:S02]  /*60d0*/  IMAD.MOV.U32 R56, RZ, RZ, R90 ;  /* 0x000000ffff387224 */ /* 0x000fc400078e005a */
[----:B------:R-:W-:Y:S02]  /*60e0*/  IMAD.MOV.U32 R57, RZ, RZ, R91 ;  /* 0x000000ffff397224 */ /* 0x000fe400078e005b */
[----:B------:R-:W-:Y:S02]  /*60f0*/  IMAD R3, R0, c[0x0][0x194], RZ ;  /* 0x0000650000037a24 */ /* 0x000fe400078e02ff */
[----:B------:R-:W-:-:S03]  /*6100*/  IMAD R39, R2, c[0x0][0x198], RZ ;  /* 0x0000660002277a24 */ /* 0x000fc600078e02ff */
[----:B------:R-:W-:-:S04]  /*6110*/  LEA R0, P6, R3, c[0x0][0x170], 0x2 ;  /* 0x00005c0003007a11 */ /* 0x000fc800078c10ff */
[----:B------:R-:W-:Y:S01]  /*6120*/  LEA.HI.X.SX32 R3, R3, c[0x0][0x174], 0x2, P6 ;  /* 0x00005d0003037a11 */ /* 0x000fe200030f16ff */
[----:B------:R-:W1:Y:S04]  /*6130*/  LDS.128 R32, [R184] ;  /* 0x00000000b8207984 */ /* 0x000e680000000c00 */
[----:B------:R-:W-:Y:S04]  /*6140*/  LDS.128 R16, [R184+0x1000] ;  /* 0x00100000b8107984 */ /* 0x000fe80000000c00 */
[----:B------:R-:W2:Y:S04]  /*6150*/  LDS.128 R28, [R38] ;  /* 0x00000000261c7984 */ /* 0x000ea80000000c00 */
[----:B------:R-:W-:Y:S04]  /*6160*/  LDS.128 R12, [R38+0x1000] ;  /* 0x00100000260c7984 */ /* 0x000fe80000000c00 */
[----:B------:R-:W3:Y:S04]  /*6170*/  LDS.128 R24, [R37] ;  /* 0x0000000025187984 */ /* 0x000ee80000000c00 */
[----:B------:R-:W-:Y:S04]  /*6180*/  LDS.128 R8, [R37+0x1000] ;  /* 0x0010000025087984 */ /* 0x000fe80000000c00 */
[----:B------:R-:W4:Y:S04]  /*6190*/  LDS.128 R20, [R36] ;  /* 0x0000000024147984 */ /* 0x000f280000000c00 */
[----:B------:R-:W5:Y:S04]  /*61a0*/  LDS.128 R4, [R36+0x1000] ;  /* 0x0010000024047984 */ /* 0x000f680000000c00 */
[----:B------:R-:W-:Y:S06]  /*61b0*/  BAR.SYNC.DEFER_BLOCKING 0x0 ;  /* 0x0000000000007b1d */ /* 0x000fec0000010000 */
[----:B------:R1:W-:Y:S04]  /*61c0*/  STS.128 [R163], R60 ;  /* 0x0000003ca3007388 */ /* 0x0003e80000000c00 */
[----:B------:R2:W-:Y:S04]  /*61d0*/  STS.128 [R163+0x80], R44 ;  /* 0x0000802ca3007388 */ /* 0x0005e80000000c00 */
[----:B------:R-:W-:Y:S04]  /*61e0*/  STS.128 [R163+0x400], R64 ;  /* 0x00040040a3007388 */ /* 0x000fe80000000c00 */
[----:B------:R-:W-:Y:S01]  /*61f0*/  STS.128 [R163+0x480], R52 ;  /* 0x00048034a3007388 */ /* 0x000fe20000000c00 */
[----:B-1----:R-:W-:-:S03]  /*6200*/  IMAD.MOV.U32 R60, RZ, RZ, R50 ;  /* 0x000000ffff3c7224 */ /* 0x002fc600078e0032 */
[----:B------:R-:W-:Y:S01]  /*6210*/  STS.128 [R163+0x800], R68 ;  /* 0x00080044a3007388 */ /* 0x000fe20000000c00 */
[----:B------:R-:W-:Y:S02]  /*6220*/  IMAD.MOV.U32 R61, RZ, RZ, R51 ;  /* 0x000000ffff3d7224 */ /* 0x000fe400078e0033 */
[----:B------:R-:W-:Y:S01]  /*6230*/  IMAD.MOV.U32 R50, RZ, RZ, R40 ;  /* 0x000000ffff327224 */ /* 0x000fe200078e0028 */
[----:B------:R-:W-:Y:S01]  /*6240*/  STS.128 [R163+0x880], R56 ;  /* 0x00088038a3007388 */ /* 0x000fe20000000c00 */
[----:B------:R-:W-:Y:S01]  /*6250*/  IMAD.MOV.U32 R51, RZ, RZ, R41 ;  /* 0x000000ffff337224 */ /* 0x000fe200078e0029 */
[C---:B------:R-:W-:Y:S01]  /*6260*/  LEA R40, P6, R39.reuse, R0, 0x2 ;  /* 0x0000000027287211 */ /* 0x040fe200078c10ff */
[----:B------:R-:W-:Y:S02]  /*6270*/  IMAD.MOV.U32 R62, RZ, RZ, R42 ;  /* 0x000000ffff3e7224 */ /* 0x000fe400078e002a */
[----:B------:R-:W-:Y:S01]  /*6280*/  IMAD.MOV.U32 R63, RZ, RZ, R43 ;  /* 0x000000ffff3f7224 */ /* 0x000fe200078e002b */
[----:B------:R-:W-:Y:S01]  /*6290*/  STS.128 [R163+0xc00], R48 ;  /* 0x000c0030a3007388 */ /* 0x000fe20000000c00 */
[----:B------:R-:W-:-:S02]  /*62a0*/  IADD3 R43, R39, c[0x0][0x198], RZ ;  /* 0x00006600272b7a10 */ /* 0x000fc40007ffe0ff */
[----:B------:R-:W-:Y:S01]  /*62b0*/  LEA.HI.X.SX32 R41, R39, R3, 0x2, P6 ;  /* 0x0000000327297211 */ /* 0x000fe200030f16ff */
[----:B------:R-:W-:Y:S04]  /*62c0*/  STS.128 [R163+0xc80], R60 ;  /* 0x000c803ca3007388 */ /* 0x000fe80000000c00 */
[----:B------:R-:W-:Y:S01]  /*62d0*/  BAR.SYNC.DEFER_BLOCKING 0x0 ;  /* 0x0000000000007b1d */ /* 0x000fe20000010000 */
[C---:B------:R-:W-:Y:S02]  /*62e0*/  LEA R42, P6, R43.reuse, R0, 0x2 ;  /* 0x000000002b2a7211 */ /* 0x040fe400078c10ff */
[----:B--2---:R-:W-:Y:S02]  /*62f0*/  IADD3 R45, R43, c[0x0][0x198], RZ ;  /* 0x000066002b2d7a10 */ /* 0x004fe40007ffe0ff */
[----:B------:R-:W-:-:S02]  /*6300*/  IADD3 R39, R2, 0x5, RZ ;  /* 0x0000000502277810 */ /* 0x000fc40007ffe0ff */
[-C--:B------:R-:W-:Y:S02]  /*6310*/  LEA.HI.X.SX32 R43, R43, R3.reuse, 0x2, P6 ;  /* 0x000000032b2b7211 */ /* 0x080fe400030f16ff */
[CC--:B------:R-:W-:Y:S02]  /*6320*/  LEA R44, P6, R45.reuse, R0.reuse, 0x2 ;  /* 0x000000002d2c7211 */ /* 0x0c0fe400078c10ff */
[C---:B------:R-:W-:Y:S02]  /*6330*/  IADD3 R47, R45.reuse, c[0x0][0x198], RZ ;  /* 0x000066002d2f7a10 */ /* 0x040fe40007ffe0ff */
[----:B------:R-:W-:Y:S02]  /*6340*/  LEA.HI.X.SX32 R45, R45, R3, 0x2, P6 ;  /* 0x000000032d2d7211 */ /* 0x000fe400030f16ff */
[----:B------:R-:W-:Y:S01]  /*6350*/  LEA R46, P6, R47, R0, 0x2 ;  /* 0x000000002f2e7211 */ /* 0x000fe200078c10ff */
[----:B------:R1:W-:Y:S01]  /*6360*/  @P2 STG.E [R40.64], R32 ;  /* 0x0000002028002986 */ /* 0x0003e2000c101904 */
[----:B------:R-:W-:-:S02]  /*6370*/  ISETP.LT.AND P2, PT, R39, c[0x0][0x17c], !P0 ;  /* 0x00005f0027007a0c */ /* 0x000fc40004741270 */
[C---:B------:R-:W-:Y:S01]  /*6380*/  IADD3 R39, R2.reuse, 0x6, RZ ;  /* 0x0000000602277810 */ /* 0x040fe20007ffe0ff */
[----:B------:R-:W-:Y:S03]  /*6390*/  @P3 STG.E [R42.64], R33 ;  /* 0x000000212a003986 */ /* 0x000fe6000c101904 */
[----:B------:R-:W-:Y:S01]  /*63a0*/  ISETP.LT.AND P3, PT, R39, c[0x0][0x17c], !P0 ;  /* 0x00005f0027007a0c */ /* 0x000fe20004761270 */
[----:B------:R2:W-:Y:S01]  /*63b0*/  @P5 STG.E [R44.64], R28 ;  /* 0x0000001c2c005986 */ /* 0x0005e2000c101904 */
[----:B------:R-:W-:Y:S02]  /*63c0*/  IADD3 R39, R2, 0x7, RZ ;  /* 0x0000000702277810 */ /* 0x000fe40007ffe0ff */
[C---:B-1----:R-:W-:Y:S02]  /*63d0*/  IADD3 R41, R47.reuse, c[0x0][0x198], RZ ;  /* 0x000066002f297a10 */ /* 0x042fe40007ffe0ff */
[----:B------:R-:W-:-:S02]  /*63e0*/  LEA.HI.X.SX32 R47, R47, R3, 0x2, P6 ;  /* 0x000000032f2f7211 */ /* 0x000fc400030f16ff */
[----:B------:R-:W-:Y:S02]  /*63f0*/  ISETP.LT.AND P5, PT, R39, c[0x0][0x17c], !P0 ;  /* 0x00005f0027007a0c */ /* 0x000fe400047a1270 */
[----:B------:R-:W-:Y:S01]  /*6400*/  IADD3 R32, R2, 0x8, RZ ;  /* 0x0000000802207810 */ /* 0x000fe20007ffe0ff */
[----:B------:R1:W-:Y:S01]  /*6410*/  @P1 STG.E [R46.64], R29 ;  /* 0x0000001d2e001986 */ /* 0x0003e2000c101904 */
[C---:B------:R-:W-:Y:S02]  /*6420*/  LEA R40, P6, R41.reuse, R0, 0x2 ;  /* 0x0000000029287211 */ /* 0x040fe400078c10ff */
[C---:B------:R-:W-:Y:S02]  /*6430*/  IADD3 R39, R41.reuse, c[0x0][0x198], RZ ;  /* 0x0000660029277a10 */ /* 0x040fe40007ffe0ff */
[----:B------:R-:W-:Y:S02]  /*6440*/  LEA.HI.X.SX32 R41, R41, R3, 0x2, P6 ;  /* 0x0000000329297211 */ /* 0x000fe400030f16ff */
[----:B------:R-:W-:-:S02]  /*6450*/  ISETP.LT.AND P1, PT, R32, c[0x0][0x17c], !P0 ;  /* 0x00005f0020007a0c */ /* 0x000fc40004721270 */
[CC--:B------:R-:W-:Y:S01]  /*6460*/  LEA R32, P6, R39.reuse, R0.reuse, 0x2 ;  /* 0x0000000027207211 */ /* 0x0c0fe200078c10ff */
[----:B---3--:R3:W-:Y:S01]  /*6470*/  @P4 STG.E [R40.64], R24 ;  /* 0x0000001828004986 */ /* 0x0087e2000c101904 */
[----:B--2---:R-:W-:Y:S02]  /*6480*/  IADD3 R28, R2, 0x9, RZ ;  /* 0x00000009021c7810 */ /* 0x004fe40007ffe0ff */
[C---:B------:R-:W-:Y:S02]  /*6490*/  IADD3 R43, R39.reuse, c[0x0][0x198], RZ ;  /* 0x00006600272b7a10 */ /* 0x040fe40007ffe0ff */
[----:B------:R-:W-:Y:S02]  /*64a0*/  LEA.HI.X.SX32 R33, R39, R3, 0x2, P6 ;  /* 0x0000000327217211 */ /* 0x000fe400030f16ff */
[----:B------:R-:W-:Y:S02]  /*64b0*/  ISETP.LT.AND P4, PT, R28, c[0x0][0x17c], !P0 ;  /* 0x00005f001c007a0c */ /* 0x000fe40004781270 */
[----:B------:R-:W-:Y:S01]  /*64c0*/  IADD3 R28, R2, 0xa, RZ ;  /* 0x0000000a021c7810 */ /* 0x000fe20007ffe0ff */
[----:B------:R2:W-:Y:S01]  /*64d0*/  @P2 STG.E [R32.64], R25 ;  /* 0x0000001920002986 */ /* 0x0005e2000c101904 */
[----:B------:R-:W-:-:S02]  /*64e0*/  LEA R42, P6, R43, R0, 0x2 ;  /* 0x000000002b2a7211 */ /* 0x000fc400078c10ff */
[C---:B-1----:R-:W-:Y:S02]  /*64f0*/  IADD3 R29, R43.reuse, c[0x0][0x198], RZ ;  /* 0x000066002b1d7a10 */ /* 0x042fe40007ffe0ff */
[-C--:B------:R-:W-:Y:S02]  /*6500*/  LEA.HI.X.SX32 R43, R43, R3.reuse, 0x2, P6 ;  /* 0x000000032b2b7211 */ /* 0x080fe400030f16ff */
[----:B------:R-:W-:Y:S02]  /*6510*/  ISETP.LT.AND P2, PT, R28, c[0x0][0x17c], !P0 ;  /* 0x00005f001c007a0c */ /* 0x000fe40004741270 */
[C---:B------:R-:W-:Y:S01]  /*6520*/  LEA R28, P6, R29.reuse, R0, 0x2 ;  /* 0x000000001d1c7211 */ /* 0x040fe200078c10ff */
[----:B----4-:R1:W-:Y:S01]  /*6530*/  @P3 STG.E [R42.64], R20 ;  /* 0x000000142a003986 */ /* 0x0103e2000c101904 */
[C---:B------:R-:W-:Y:S02]  /*6540*/  IADD3 R44, R29.reuse, c[0x0][0x198], RZ ;  /* 0x000066001d2c7a10 */ /* 0x040fe40007ffe0ff */
[----:B------:R-:W-:-:S02]  /*6550*/  LEA.HI.X.SX32 R29, R29, R3, 0x2, P6 ;  /* 0x000000031d1d7211 */ /* 0x000fc400030f16ff */
[-C--:B---3--:R-:W-:Y:S02]  /*6560*/  LEA R40, P6, R44, R0.reuse, 0x2 ;  /* 0x000000002c287211 */ /* 0x088fe400078c10ff */
[----:B------:R-:W-:Y:S01]  /*6570*/  IADD3 R24, R2, 0xc, RZ ;  /* 0x0000000c02187810 */ /* 0x000fe20007ffe0ff */
[----:B------:R-:W-:Y:S01]  /*6580*/  @P5 STG.E [R28.64], R21 ;  /* 0x000000151c005986 */ /* 0x000fe2000c101904 */
[C---:B--2---:R-:W-:Y:S02]  /*6590*/  IADD3 R25, R44.reuse, c[0x0][0x198], RZ ;  /* 0x000066002c197a10 */ /* 0x044fe40007ffe0ff */
[----:B------:R-:W-:Y:S02]  /*65a0*/  LEA.HI.X.SX32 R41, R44, R3, 0x2, P6 ;  /* 0x000000032c297211 */ /* 0x000fe400030f16ff */
[----:B------:R-:W-:Y:S02]  /*65b0*/  ISETP.LT.AND P5, PT, R24, c[0x0][0x17c], !P0 ;  /* 0x00005f0018007a0c */ /* 0x000fe400047a1270 */
[----:B------:R-:W-:Y:S01]  /*65c0*/  LEA R24, P6, R25, R0, 0x2 ;  /* 0x0000000019187211 */ /* 0x000fe200078c10ff */
[----:B------:R2:W-:Y:S01]  /*65d0*/  @P1 STG.E [R40.64], R16 ;  /* 0x0000001028001986 */ /* 0x0005e2000c101904 */
[----:B------:R-:W-:-:S02]  /*65e0*/  IADD3 R32, R2, 0xd, RZ ;  /* 0x0000000d02207810 */ /* 0x000fc40007ffe0ff */
[----:B------:R-:W-:Y:S02]  /*65f0*/  IADD3 R39, R2, 0xb, RZ ;  /* 0x0000000b02277810 */ /* 0x000fe40007ffe0ff */
[C---:B------:R-:W-:Y:S02]  /*6600*/  IADD3 R33, R25.reuse, c[0x0][0x198], RZ ;  /* 0x0000660019217a10 */ /* 0x040fe40007ffe0ff */
[----:B------:R-:W-:Y:S02]  /*6610*/  LEA.HI.X.SX32 R25, R25, R3, 0x2, P6 ;  /* 0x0000000319197211 */ /* 0x000fe400030f16ff */
[----:B------:R-:W-:Y:S02]  /*6620*/  ISETP.LT.AND P1, PT, R32, c[0x0][0x17c], !P0 ;  /* 0x00005f0020007a0c */ /* 0x000fe40004721270 */
[----:B------:R-:W-:Y:S01]  /*6630*/  ISETP.LT.AND P3, PT, R39, c[0x0][0x17c], !P0 ;  /* 0x00005f0027007a0c */ /* 0x000fe20004761270 */
[----:B------:R3:W-:Y:S01]  /*6640*/  @P4 STG.E [R24.64], R17 ;  /* 0x0000001118004986 */ /* 0x0007e2000c101904 */
[----:B-1----:R-:W-:-:S02]  /*6650*/  IADD3 R20, R2, 0xe, RZ ;  /* 0x0000000e02147810 */ /* 0x002fc40007ffe0ff */
[CC--:B------:R-:W-:Y:S02]  /*6660*/  LEA R32, P6, R33.reuse, R0.reuse, 0x2 ;  /* 0x0000000021207211 */ /* 0x0c0fe400078c10ff */
[C---:B------:R-:W-:Y:S02]  /*6670*/  IADD3 R39, R33.reuse, c[0x0][0x198], RZ ;  /* 0x0000660021277a10 */ /* 0x040fe40007ffe0ff */
[----:B------:R-:W-:Y:S02]  /*6680*/  LEA.HI.X.SX32 R33, R33, R3, 0x2, P6 ;  /* 0x0000000321217211 */ /* 0x000fe400030f16ff */
[----:B------:R-:W-:Y:S02]  /*6690*/  ISETP.LT.AND P4, PT, R20, c[0x0][0x17c], !P0 ;  /* 0x00005f0014007a0c */ /* 0x000fe40004781270 */
[----:B------:R-:W-:Y:S01]  /*66a0*/  LEA R20, P6, R39, R0, 0x2 ;  /* 0x0000000027147211 */ /* 0x000fe200078c10ff */
[----:B------:R1:W-:Y:S01]  /*66b0*/  @P2 STG.E [R32.64], R12 ;  /* 0x0000000c20002986 */ /* 0x0003e2000c101904 */
[----:B--2---:R-:W-:-:S02]  /*66c0*/  IADD3 R16, R2, 0xf, RZ ;  /* 0x0000000f02107810 */ /* 0x004fc40007ffe0ff */
[C---:B------:R-:W-:Y:S02]  /*66d0*/  IADD3 R29, R39.reuse, c[0x0][0x198], RZ ;  /* 0x00006600271d7a10 */ /* 0x040fe40007ffe0ff */
[----:B------:R-:W-:Y:S02]  /*66e0*/  LEA.HI.X.SX32 R21, R39, R3, 0x2, P6 ;  /* 0x0000000327157211 */ /* 0x000fe400030f16ff */
[----:B------:R-:W-:Y:S02]  /*66f0*/  ISETP.LT.AND P2, PT, R16, c[0x0][0x17c], !P0 ;  /* 0x00005f0010007a0c */ /* 0x000fe40004741270 */
[----:B------:R-:W-:Y:S01]  /*6700*/  IADD3 R16, R2, 0x10, RZ ;  /* 0x0000001002107810 */ /* 0x000fe20007ffe0ff */
[----:B------:R2:W-:Y:S01]  /*6710*/  @P3 STG.E [R20.64], R13 ;  /* 0x0000000d14003986 */ /* 0x0005e2000c101904 */
[C---:B------:R-:W-:Y:S02]  /*6720*/  LEA R28, P6, R29.reuse, R0, 0x2 ;  /* 0x000000001d1c7211 */ /* 0x040fe400078c10ff */
[----:B---3--:R-:W-:-:S02]  /*6730*/  IADD3 R17, R29, c[0x0][0x198], RZ ;  /* 0x000066001d117a10 */ /* 0x008fc40007ffe0ff */
[-C--:B------:R-:W-:Y:S02]  /*6740*/  LEA.HI.X.SX32 R29, R29, R3.reuse, 0x2, P6 ;  /* 0x000000031d1d7211 */ /* 0x080fe400030f16ff */
[----:B------:R-:W-:Y:S02]  /*6750*/  ISETP.LT.AND P3, PT, R16, c[0x0][0x17c], !P0 ;  /* 0x00005f0010007a0c */ /* 0x000fe40004761270 */
[C---:B------:R-:W-:Y:S01]  /*6760*/  LEA R16, P6, R17.reuse, R0, 0x2 ;  /* 0x0000000011107211 */ /* 0x040fe200078c10ff */
[----:B------:R3:W-:Y:S01]  /*6770*/  @P5 STG.E [R28.64], R8 ;  /* 0x000000081c005986 */ /* 0x0007e2000c101904 */
[----:B------:R-:W-:Y:S02]  /*6780*/  IADD3 R24, R2, 0x11, RZ ;  /* 0x0000001102187810 */ /* 0x000fe40007ffe0ff */
[C---:B------:R-:W-:Y:S02]  /*6790*/  IADD3 R25, R17.reuse, c[0x0][0x198], RZ ;  /* 0x0000660011197a10 */ /* 0x040fe40007ffe0ff */
[----:B------:R-:W-:-:S02]  /*67a0*/  LEA.HI.X.SX32 R17, R17, R3, 0x2, P6 ;  /* 0x0000000311117211 */ /* 0x000fc400030f16ff */
[----:B------:R-:W-:Y:S02]  /*67b0*/  ISETP.LT.AND P5, PT, R24, c[0x0][0x17c], !P0 ;  /* 0x00005f0018007a0c */ /* 0x000fe400047a1270 */
[C---:B------:R-:W-:Y:S01]  /*67c0*/  LEA R24, P6, R25.reuse, R0, 0x2 ;  /* 0x0000000019187211 */ /* 0x040fe200078c10ff */
[----:B------:R-:W-:Y:S01]  /*67d0*/  @P1 STG.E [R16.64], R9 ;  /* 0x0000000910001986 */ /* 0x000fe2000c101904 */
[----:B-1----:R-:W-:Y:S02]  /*67e0*/  IADD3 R12, R2, 0x12, RZ ;  /* 0x00000012020c7810 */ /* 0x002fe40007ffe0ff */
[C---:B--2---:R-:W-:Y:S02]  /*67f0*/  IADD3 R13, R25.reuse, c[0x0][0x198], RZ ;  /* 0x00006600190d7a10 */ /* 0x044fe40007ffe0ff */
[----:B------:R-:W-:Y:S02]  /*6800*/  LEA.HI.X.SX32 R25, R25, R3, 0x2, P6 ;  /* 0x0000000319197211 */ /* 0x000fe400030f16ff */
[----:B------:R-:W-:-:S02]  /*6810*/  ISETP.LT.AND P1, PT, R12, c[0x0][0x17c], !P0 ;  /* 0x00005f000c007a0c */ /* 0x000fc40004721270 */
[CC--:B------:R-:W-:Y:S01]  /*6820*/  LEA R12, P6, R13.reuse, R0.reuse, 0x2 ;  /* 0x000000000d0c7211 */ /* 0x0c0fe200078c10ff */
[----:B-----5:R1:W-:Y:S01]  /*6830*/  @P4 STG.E [R24.64], R4 ;  /* 0x0000000418004986 */ /* 0x0203e2000c101904 */
[----:B------:R-:W-:Y:S02]  /*6840*/  IADD3 R20, R2, 0x13, RZ ;  /* 0x0000001302147810 */ /* 0x000fe40007ffe0ff */
[C---:B------:R-:W-:Y:S02]  /*6850*/  IADD3 R21, R13.reuse, c[0x0][0x198], RZ ;  /* 0x000066000d157a10 */ /* 0x040fe40007ffe0ff */
[----:B------:R-:W-:Y:S02]  /*6860*/  LEA.HI.X.SX32 R13, R13, R3, 0x2, P6 ;  /* 0x000000030d0d7211 */ /* 0x000fe400030f16ff */
[----:B------:R-:W-:Y:S02]  /*6870*/  ISETP.LT.AND P4, PT, R20, c[0x0][0x17c], !P0 ;  /* 0x00005f0014007a0c */ /* 0x000fe40004781270 */
[----:B---3--:R-:W-:Y:S01]  /*6880*/  IADD3 R8, R2, 0x14, RZ ;  /* 0x0000001402087810 */ /* 0x008fe20007ffe0ff */
[----:B------:R2:W-:Y:S01]  /*6890*/  @P2 STG.E [R12.64], R5 ;  /* 0x000000050c002986 */ /* 0x0005e2000c101904 */
[----:B------:R-:W-:-:S02]  /*68a0*/  LEA R20, P6, R21, R0, 0x2 ;  /* 0x0000000015147211 */ /* 0x000fc400078c10ff */
[C---:B------:R-:W-:Y:S02]  /*68b0*/  IADD3 R28, R21.reuse, c[0x0][0x198], RZ ;  /* 0x00006600151c7a10 */ /* 0x040fe40007ffe0ff */
[----:B------:R-:W-:Y:S02]  /*68c0*/  LEA.HI.X.SX32 R21, R21, R3, 0x2, P6 ;  /* 0x0000000315157211 */ /* 0x000fe400030f16ff */
[----:B------:R-:W-:Y:S02]  /*68d0*/  ISETP.LT.AND P2, PT, R8, c[0x0][0x17c], !P0 ;  /* 0x00005f0008007a0c */ /* 0x000fe40004741270 */
[----:B------:R-:W-:Y:S01]  /*68e0*/  LEA R8, P6, R28, R0, 0x2 ;  /* 0x000000001c087211 */ /* 0x000fe200078c10ff */
[----:B------:R-:W-:Y:S01]  /*68f0*/  @P3 STG.E [R20.64], R34 ;  /* 0x0000002214003986 */ /* 0x000fe2000c101904 */
[----:B-1----:R-:W-:Y:S02]  /*6900*/  IADD3 R4, R2, 0x15, RZ ;  /* 0x0000001502047810 */ /* 0x002fe40007ffe0ff */
[----:B------:R-:W-:-:S02]  /*6910*/  IADD3 R17, R28, c[0x0][0x198], RZ ;  /* 0x000066001c117a10 */ /* 0x000fc40007ffe0ff */
[-C--:B------:R-:W-:Y:S02]  /*6920*/  LEA.HI.X.SX32 R9, R28, R3.reuse, 0x2, P6 ;  /* 0x000000031c097211 */ /* 0x080fe400030f16ff */
[----:B------:R-:W-:Y:S02]  /*6930*/  ISETP.LT.AND P3, PT, R4, c[0x0][0x17c], !P0 ;  /* 0x00005f0004007a0c */ /* 0x000fe40004761270 */
[----:B------:R-:W-:Y:S01]  /*6940*/  IADD3 R4, R2, 0x16, RZ ;  /* 0x0000001602047810 */ /* 0x000fe20007ffe0ff */
[----:B------:R1:W-:Y:S01]  /*6950*/  @P5 STG.E [R8.64], R35 ;  /* 0x0000002308005986 */ /* 0x0003e2000c101904 */
[C---:B------:R-:W-:Y:S02]  /*6960*/  LEA R16, P6, R17.reuse, R0, 0x2 ;  /* 0x0000000011107211 */ /* 0x040fe400078c10ff */
[C---:B--2---:R-:W-:Y:S02]  /*6970*/  IADD3 R5, R17.reuse, c[0x0][0x198], RZ ;  /* 0x0000660011057a10 */ /* 0x044fe40007ffe0ff */
[----:B------:R-:W-:-:S02]  /*6980*/  LEA.HI.X.SX32 R17, R17, R3, 0x2, P6 ;  /* 0x0000000311117211 */ /* 0x000fc400030f16ff */
[----:B------:R-:W-:Y:S02]  /*6990*/  ISETP.LT.AND P5, PT, R4, c[0x0][0x17c], !P0 ;  /* 0x00005f0004007a0c */ /* 0x000fe400047a1270 */
[C---:B------:R-:W-:Y:S01]  /*69a0*/  LEA R4, P6, R5.reuse, R0, 0x2 ;  /* 0x0000000005047211 */ /* 0x040fe200078c10ff */
[----:B------:R2:W-:Y:S01]  /*69b0*/  @P1 STG.E [R16.64], R30 ;  /* 0x0000001e10001986 */ /* 0x0005e2000c101904 */
[----:B------:R-:W-:Y:S02]  /*69c0*/  IADD3 R12, R2, 0x17, RZ ;  /* 0x00000017020c7810 */ /* 0x000fe40007ffe0ff */
[C---:B------:R-:W-:Y:S02]  /*69d0*/  IADD3 R13, R5.reuse, c[0x0][0x198], RZ ;  /* 0x00006600050d7a10 */ /* 0x040fe40007ffe0ff */
[----:B------:R-:W-:Y:S02]  /*69e0*/  LEA.HI.X.SX32 R5, R5, R3, 0x2, P6 ;  /* 0x0000000305057211 */ /* 0x000fe400030f16ff */
[----:B------:R-:W-:-:S02]  /*69f0*/  ISETP.LT.AND P1, PT, R12, c[0x0][0x17c], !P0 ;  /* 0x00005f000c007a0c */ /* 0x000fc40004721270 */
[CC--:B------:R-:W-:Y:S01]  /*6a00*/  LEA R12, P6, R13.reuse, R0.reuse, 0x2 ;  /* 0x000000000d0c7211 */ /* 0x0c0fe200078c10ff */
[----:B------:R3:W-:Y:S01]  /*6a10*/  @P4 STG.E [R4.64], R31 ;  /* 0x0000001f04004986 */ /* 0x0007e2000c101904 */
[----:B-1----:R-:W-:Y:S02]  /*6a20*/  IADD3 R8, R2, 0x18, RZ ;  /* 0x0000001802087810 */ /* 0x002fe40007ffe0ff */
[C---:B------:R-:W-:Y:S02]  /*6a30*/  IADD3 R9, R13.reuse, c[0x0][0x198], RZ ;  /* 0x000066000d097a10 */ /* 0x040fe40007ffe0ff */
[----:B------:R-:W-:Y:S02]  /*6a40*/  LEA.HI.X.SX32 R13, R13, R3, 0x2, P6 ;  /* 0x000000030d0d7211 */ /* 0x000fe400030f16ff */
[----:B------:R-:W-:Y:S02]  /*6a50*/  ISETP.LT.AND P4, PT, R8, c[0x0][0x17c], !P0 ;  /* 0x00005f0008007a0c */ /* 0x000fe40004781270 */
[C---:B------:R-:W-:Y:S01]  /*6a60*/  LEA R8, P6, R9.reuse, R0, 0x2 ;  /* 0x0000000009087211 */ /* 0x040fe200078c10ff */
[----:B------:R1:W-:Y:S01]  /*6a70*/  @P2 STG.E [R12.64], R26 ;  /* 0x0000001a0c002986 */ /* 0x0003e2000c101904 */
[----:B--2---:R-:W-:-:S02]  /*6a80*/  IADD3 R17, R9, c[0x0][0x198], RZ ;  /* 0x0000660009117a10 */ /* 0x004fc40007ffe0ff */
[-C--:B------:R-:W-:Y:S02]  /*6a90*/  LEA.HI.X.SX32 R9, R9, R3.reuse, 0x2, P6 ;  /* 0x0000000309097211 */ /* 0x080fe400030f16ff */
[CC--:B------:R-:W-:Y:S02]  /*6aa0*/  LEA R16, P6, R17.reuse, R0.reuse, 0x2 ;  /* 0x0000000011107211 */ /* 0x0c0fe400078c10ff */
[C---:B------:R-:W-:Y:S01]  /*6ab0*/  IADD3 R21, R17.reuse, c[0x0][0x198], RZ ;  /* 0x0000660011157a10 */ /* 0x040fe20007ffe0ff */
[----:B------:R2:W-:Y:S01]  /*6ac0*/  @P3 STG.E [R8.64], R27 ;  /* 0x0000001b08003986 */ /* 0x0005e2000c101904 */
[----:B------:R-:W-:Y:S02]  /*6ad0*/  IADD3 R20, R2, 0x19, RZ ;  /* 0x0000001902147810 */ /* 0x000fe40007ffe0ff */
[----:B------:R-:W-:Y:S02]  /*6ae0*/  LEA.HI.X.SX32 R17, R17, R3, 0x2, P6 ;  /* 0x0000000311117211 */ /* 0x000fe400030f16ff */
[----:B---3--:R-:W-:-:S02]  /*6af0*/  LEA R4, P6, R21, R0, 0x2 ;  /* 0x0000000015047211 */ /* 0x008fc400078c10ff */
[----:B-1----:R-:W-:Y:S01]  /*6b00*/  IADD3 R12, R2, 0x1b, RZ ;  /* 0x0000001b020c7810 */ /* 0x002fe20007ffe0ff */
[----:B------:R1:W-:Y:S01]  /*6b10*/  @P5 STG.E [R16.64], R22 ;  /* 0x0000001610005986 */ /* 0x0003e2000c101904 */
[C---:B------:R-:W-:Y:S02]  /*6b20*/  IADD3 R13, R21.reuse, c[0x0][0x198], RZ ;  /* 0x00006600150d7a10 */ /* 0x040fe40007ffe0ff */
[----:B------:R-:W-:Y:S02]  /*6b30*/  ISETP.LT.AND P2, PT, R20, c[0x0][0x17c], !P0 ;  /* 0x00005f0014007a0c */ /* 0x000fe40004741270 */
[----:B------:R-:W-:Y:S02]  /*6b40*/  IADD3 R20, R2, 0x1a, RZ ;  /* 0x0000001a02147810 */ /* 0x000fe40007ffe0ff */
[----:B------:R-:W-:Y:S02]  /*6b50*/  LEA.HI.X.SX32 R5, R21, R3, 0x2, P6 ;  /* 0x0000000315057211 */ /* 0x000fe400030f16ff */
[----:B------:R-:W-:-:S02]  /*6b60*/  ISETP.LT.AND P5, PT, R12, c[0x0][0x17c], !P0 ;  /* 0x00005f000c007a0c */ /* 0x000fc400047a1270 */
[CC--:B------:R-:W-:Y:S01]  /*6b70*/  LEA R12, P6, R13.reuse, R0.reuse, 0x2 ;  /* 0x000000000d0c7211 */ /* 0x0c0fe200078c10ff */
[----:B------:R3:W-:Y:S01]  /*6b80*/  @P1 STG.E [R4.64], R23 ;  /* 0x0000001704001986 */ /* 0x0007e2000c101904 */
[C---:B--2---:R-:W-:Y:S02]  /*6b90*/  IADD3 R9, R13.reuse, c[0x0][0x198], RZ ;  /* 0x000066000d097a10 */ /* 0x044fe40007ffe0ff */
[----:B------:R-:W-:Y:S02]  /*6ba0*/  ISETP.LT.AND P3, PT, R20, c[0x0][0x17c], !P0 ;  /* 0x00005f0014007a0c */ /* 0x000fe40004761270 */
[----:B------:R-:W-:Y:S02]  /*6bb0*/  IADD3 R20, R2, 0x1c, RZ ;  /* 0x0000001c02147810 */ /* 0x000fe40007ffe0ff */
[----:B------:R-:W-:Y:S02]  /*6bc0*/  LEA.HI.X.SX32 R13, R13, R3, 0x2, P6 ;  /* 0x000000030d0d7211 */ /* 0x000fe400030f16ff */
[----:B------:R-:W-:-:S02]  /*6bd0*/  LEA R8, P6, R9, R0, 0x2 ;  /* 0x0000000009087211 */ /* 0x000fc400078c10ff */
[C---:B------:R-:W-:Y:S01]  /*6be0*/  IADD3 R21, R9.reuse, c[0x0][0x198], RZ ;  /* 0x0000660009157a10 */ /* 0x040fe20007ffe0ff */
[----:B------:R2:W-:Y:S01]  /*6bf0*/  @P4 STG.E [R12.64], R18 ;  /* 0x000000120c004986 */ /* 0x0005e2000c101904 */
[----:B------:R-:W-:Y:S02]  /*6c00*/  ISETP.LT.AND P1, PT, R20, c[0x0][0x17c], !P0 ;  /* 0x00005f0014007a0c */ /* 0x000fe40004721270 */
[----:B------:R-:W-:Y:S02]  /*6c10*/  IADD3 R20, R2, 0x1d, RZ ;  /* 0x0000001d02147810 */ /* 0x000fe40007ffe0ff */
[----:B------:R-:W-:Y:S02]  /*6c20*/  LEA.HI.X.SX32 R9, R9, R3, 0x2, P6 ;  /* 0x0000000309097211 */ /* 0x000fe400030f16ff */
[----:B-1----:R-:W-:Y:S02]  /*6c30*/  LEA R16, P6, R21, R0, 0x2 ;  /* 0x0000000015107211 */ /* 0x002fe400078c10ff */
[----:B------:R-:W-:Y:S01]  /*6c40*/  ISETP.LT.AND P4, PT, R20, c[0x0][0x17c], !P0 ;  /* 0x00005f0014007a0c */ /* 0x000fe20004781270 */
[----:B------:R1:W-:Y:S01]  /*6c50*/  @P2 STG.E [R8.64], R19 ;  /* 0x0000001308002986 */ /* 0x0003e2000c101904 */
[----:B---3--:R-:W-:-:S02]  /*6c60*/  IADD3 R4, R2, 0x1e, RZ ;  /* 0x0000001e02047810 */ /* 0x008fc40007ffe0ff */
[C---:B------:R-:W-:Y:S02]  /*6c70*/  IADD3 R20, R21.reuse, c[0x0][0x198], RZ ;  /* 0x0000660015147a10 */ /* 0x040fe40007ffe0ff */
[----:B------:R-:W-:Y:S02]  /*6c80*/  LEA.HI.X.SX32 R17, R21, R3, 0x2, P6 ;  /* 0x0000000315117211 */ /* 0x000fe400030f16ff */
[----:B------:R-:W-:Y:S02]  /*6c90*/  ISETP.LT.AND P2, PT, R4, c[0x0][0x17c], !P0 ;  /* 0x00005f0004007a0c */ /* 0x000fe40004741270 */
[----:B------:R-:W-:Y:S01]  /*6ca0*/  IADD3 R5, R2, 0x1f, RZ ;  /* 0x0000001f02057810 */ /* 0x000fe20007ffe0ff */
[----:B------:R-:W-:Y:S01]  /*6cb0*/  @P3 STG.E [R16.64], R14 ;  /* 0x0000000e10003986 */ /* 0x000fe2000c101904 */
[C---:B------:R-:W-:Y:S02]  /*6cc0*/  LEA R4, P6, R20.reuse, R0, 0x2 ;  /* 0x0000000014047211 */ /* 0x040fe400078c10ff */
[----:B--2---:R-:W-:-:S02]  /*6cd0*/  IADD3 R13, R20, c[0x0][0x198], RZ ;  /* 0x00006600140d7a10 */ /* 0x004fc40007ffe0ff */
[----:B------:R-:W-:Y:S02]  /*6ce0*/  ISETP.LT.AND P3, PT, R5, c[0x0][0x17c], !P0 ;  /* 0x00005f0005007a0c */ /* 0x000fe40004761270 */
[-C--:B------:R-:W-:Y:S02]  /*6cf0*/  LEA.HI.X.SX32 R5, R20, R3.reuse, 0x2, P6 ;  /* 0x0000000314057211 */ /* 0x080fe400030f16ff */
[C---:B------:R-:W-:Y:S01]  /*6d00*/  LEA R12, P6, R13.reuse, R0, 0x2 ;  /* 0x000000000d0c7211 */ /* 0x040fe200078c10ff */
[----:B------:R-:W2:Y:S01]  /*6d10*/  LDS.128 R20, [R184] ;  /* 0x00000000b8147984 */ /* 0x000ea20000000c00 */
[C---:B-1----:R-:W-:Y:S02]  /*6d20*/  IADD3 R19, R13.reuse, c[0x0][0x198], RZ ;  /* 0x000066000d137a10 */ /* 0x042fe40007ffe0ff */
[----:B------:R-:W-:Y:S01]  /*6d30*/  LEA.HI.X.SX32 R13, R13, R3, 0x2, P6 ;  /* 0x000000030d0d7211 */ /* 0x000fe200030f16ff */
[----:B------:R1:W-:Y:S01]  /*6d40*/  @P5 STG.E [R4.64], R15 ;  /* 0x0000000f04005986 */ /* 0x0003e2000c101904 */
[----:B------:R-:W-:-:S02]  /*6d50*/  IADD3 R9, R2, 0x21, RZ ;  /* 0x0000002102097810 */ /* 0x000fc40007ffe0ff */
[CC--:B------:R-:W-:Y:S01]  /*6d60*/  LEA R8, P6, R19.reuse, R0.reuse, 0x2 ;  /* 0x0000000013087211 */ /* 0x0c0fe200078c10ff */
[----:B------:R-:W-:Y:S01]  /*6d70*/  @P1 STG.E [R12.64], R10 ;  /* 0x0000000a0c001986 */ /* 0x000fe2000c101904 */
[----:B------:R-:W-:Y:S02]  /*6d80*/  IADD3 R25, R19, c[0x0][0x198], RZ ;  /* 0x0000660013197a10 */ /* 0x000fe40007ffe0ff */
[----:B------:R-:W-:Y:S01]  /*6d90*/  ISETP.LT.AND P1, PT, R9, c[0x0][0x17c], !P0 ;  /* 0x00005f0009007a0c */ /* 0x000fe20004721270 */
[----:B------:R-:W-:Y:S01]  /*6da0*/  LDS.128 R184, [R184+0x1000] ;  /* 0x00100000b8b87984 */ /* 0x000fe20000000c00 */
[----:B------:R-:W-:Y:S02]  /*6db0*/  IADD3 R18, R2, 0x20, RZ ;  /* 0x0000002002127810 */ /* 0x000fe40007ffe0ff */
[----:B------:R-:W-:Y:S02]  /*6dc0*/  LEA.HI.X.SX32 R9, R19, R3, 0x2, P6 ;  /* 0x0000000313097211 */ /* 0x000fe400030f16ff */
[----:B------:R-:W-:-:S02]  /*6dd0*/  LEA R24, P6, R25, R0, 0x2 ;  /* 0x0000000019187211 */ /* 0x000fc400078c10ff */
[C---:B-1----:R-:W-:Y:S01]  /*6de0*/  IADD3 R15, R25.reuse, c[0x0][0x198], RZ ;  /* 0x00006600190f7a10 */ /* 0x042fe20007ffe0ff */
[----:B------:R1:W-:Y:S01]  /*6df0*/  @P4 STG.E [R8.64], R11 ;  /* 0x0000000b08004986 */ /* 0x0003e2000c101904 */
[----:B------:R-:W-:Y:S02]  /*6e00*/  ISETP.LT.AND P5, PT, R18, c[0x0][0x17c], !P0 ;  /* 0x00005f0012007a0c */ /* 0x000fe400047a1270 */
[----:B------:R-:W-:Y:S01]  /*6e10*/  LEA.HI.X.SX32 R25, R25, R3, 0x2, P6 ;  /* 0x0000000319197211 */ /* 0x000fe200030f16ff */
[----:B------:R-:W3:Y:S01]  /*6e20*/  LDS.128 R16, [R38] ;  /* 0x0000000026107984 */ /* 0x000ee20000000c00 */
[----:B------:R-:W-:Y:S02]  /*6e30*/  IADD3 R5, R2, 0x23, RZ ;  /* 0x0000002302057810 */ /* 0x000fe40007ffe0ff */
[C---:B------:R-:W-:Y:S01]  /*6e40*/  LEA R4, P6, R15.reuse, R0, 0x2 ;  /* 0x000000000f047211 */ /* 0x040fe200078c10ff */
[----:B------:R4:W-:Y:S01]  /*6e50*/  @P2 STG.E [R24.64], R6 ;  /* 0x0000000618002986 */ /* 0x0009e2000c101904 */
[----:B------:R-:W-:-:S02]  /*6e60*/  IADD3 R27, R15, c[0x0][0x198], RZ ;  /* 0x000066000f1b7a10 */ /* 0x000fc40007ffe0ff */
[----:B------:R-:W-:Y:S02]  /*6e70*/  IADD3 R14, R2, 0x22, RZ ;  /* 0x00000022020e7810 */ /* 0x000fe40007ffe0ff */
[----:B------:R-:W-:Y:S02]  /*6e80*/  ISETP.LT.AND P2, PT, R5, c[0x0][0x17c], !P0 ;  /* 0x00005f0005007a0c */ /* 0x000fe40004741270 */
[----:B------:R-:W-:Y:S02]  /*6e90*/  LEA.HI.X.SX32 R5, R15, R3, 0x2, P6 ;  /* 0x000000030f057211 */ /* 0x000fe400030f16ff */
[C---:B------:R-:W-:Y:S02]  /*6ea0*/  LEA R26, P6, R27.reuse, R0, 0x2 ;  /* 0x000000001b1a7211 */ /* 0x040fe400078c10ff */
[----:B-1----:R-:W-:Y:S01]  /*6eb0*/  IADD3 R8, R27, c[0x0][0x198], RZ ;  /* 0x000066001b087a10 */ /* 0x002fe20007ffe0ff */
[----:B------:R1:W-:Y:S01]  /*6ec0*/  @P3 STG.E [R4.64], R7 ;  /* 0x0000000704003986 */ /* 0x0003e2000c101904 */
[----:B------:R-:W-:-:S02]  /*6ed0*/  ISETP.LT.AND P4, PT, R14, c[0x0][0x17c], !P0 ;  /* 0x00005f000e007a0c */ /* 0x000fc40004781270 */
[----:B------:R-:W-:Y:S01]  /*6ee0*/  IADD3 R10, R2, 0x24, RZ ;  /* 0x00000024020a7810 */ /* 0x000fe20007ffe0ff */
[----:B------:R-:W5:Y:S01]  /*6ef0*/  LDS.128 R12, [R37] ;  /* 0x00000000250c7984 */ /* 0x000f620000000c00 */
[-C--:B------:R-:W-:Y:S02]  /*6f00*/  LEA.HI.X.SX32 R27, R27, R3.reuse, 0x2, P6 ;  /* 0x000000031b1b7211 */ /* 0x080fe400030f16ff */
[----:B----4-:R-:W-:Y:S02]  /*6f10*/  LEA R24, P6, R8, R0, 0x2 ;  /* 0x0000000008187211 */ /* 0x010fe400078c10ff */
[----:B------:R-:W-:Y:S01]  /*6f20*/  ISETP.LT.AND P3, PT, R10, c[0x0][0x17c], !P0 ;  /* 0x00005f000a007a0c */ /* 0x000fe20004761270 */
[----:B--2---:R2:W-:Y:S01]  /*6f30*/  @P5 STG.E [R26.64], R20 ;  /* 0x000000141a005986 */ /* 0x0045e2000c101904 */
[C---:B------:R-:W-:Y:S02]  /*6f40*/  IADD3 R29, R8.reuse, c[0x0][0x198], RZ ;  /* 0x00006600081d7a10 */ /* 0x040fe40007ffe0ff */
[----:B------:R-:W-:-:S02]  /*6f50*/  LEA.HI.X.SX32 R25, R8, R3, 0x2, P6 ;  /* 0x0000000308197211 */ /* 0x000fc400030f16ff */
[----:B------:R-:W4:Y:S01]  /*6f60*/  LDS.128 R8, [R36] ;  /* 0x0000000024087984 */ /* 0x000f220000000c00 */
[----:B------:R-:W-:Y:S02]  /*6f70*/  IADD3 R6, R2, 0x25, RZ ;  /* 0x0000002502067810 */ /* 0x000fe40007ffe0ff */
[C---:B------:R-:W-:Y:S01]  /*6f80*/  LEA R28, P6, R29.reuse, R0, 0x2 ;  /* 0x000000001d1c7211 */ /* 0x040fe200078c10ff */
[----:B------:R-:W-:Y:S01]  /*6f90*/  @P1 STG.E [R24.64], R21 ;  /* 0x0000001518001986 */ /* 0x000fe2000c101904 */
[----:B------:R-:W-:Y:S02]  /*6fa0*/  ISETP.LT.AND P5, PT, R6, c[0x0][0x17c], !P0 ;  /* 0x00005f0006007a0c */ /* 0x000fe400047a1270 */
[----:B------:R-:W-:Y:S02]  /*6fb0*/  IADD3 R6, R2, 0x26, RZ ;  /* 0x0000002602067810 */ /* 0x000fe40007ffe0ff */
[C---:B-1----:R-:W-:Y:S02]  /*6fc0*/  IADD3 R5, R29.reuse, c[0x0][0x198], RZ ;  /* 0x000066001d057a10 */ /* 0x042fe40007ffe0ff */
[----:B------:R-:W-:-:S02]  /*6fd0*/  LEA.HI.X.SX32 R29, R29, R3, 0x2, P6 ;  /* 0x000000031d1d7211 */ /* 0x000fc400030f16ff */
[----:B------:R-:W-:Y:S02]  /*6fe0*/  ISETP.LT.AND P1, PT, R6, c[0x0][0x17c], !P0 ;  /* 0x00005f0006007a0c */ /* 0x000fe40004721270 */
[CC--:B--2---:R-:W-:Y:S01]  /*6ff0*/  LEA R26, P6, R5.reuse, R0.reuse, 0x2 ;  /* 0x00000000051a7211 */ /* 0x0c4fe200078c10ff */
[----:B---3--:R1:W-:Y:S01]  /*7000*/  @P4 STG.E [R28.64], R16 ;  /* 0x000000101c004986 */ /* 0x0083e2000c101904 */
[C---:B------:R-:W-:Y:S02]  /*7010*/  IADD3 R6, R5.reuse, c[0x0][0x198], RZ ;  /* 0x0000660005067a10 */ /* 0x040fe40007ffe0ff */
[----:B------:R-:W-:Y:S02]  /*7020*/  IADD3 R4, R2, 0x27, RZ ;  /* 0x0000002702047810 */ /* 0x000fe40007ffe0ff */
[----:B------:R-:W-:Y:S02]  /*7030*/  LEA.HI.X.SX32 R27, R5, R3, 0x2, P6 ;  /* 0x00000003051b7211 */ /* 0x000fe400030f16ff */
[----:B------:R-:W-:-:S02]  /*7040*/  LEA R30, P6, R6, R0, 0x2 ;  /* 0x00000000061e7211 */ /* 0x000fc400078c10ff */
[----:B------:R-:W-:Y:S01]  /*7050*/  IADD3 R5, R6, c[0x0][0x198], RZ ;  /* 0x0000660006057a10 */ /* 0x000fe20007ffe0ff */
[----:B------:R-:W-:Y:S01]  /*7060*/  @P2 STG.E [R26.64], R17 ;  /* 0x000000111a002986 */ /* 0x000fe2000c101904 */
[----:B------:R-:W-:Y:S02]  /*7070*/  ISETP.LT.AND P4, PT, R4, c[0x0][0x17c], !P0 ;  /* 0x00005f0004007a0c */ /* 0x000fe40004781270 */
[----:B------:R-:W-:Y:S02]  /*7080*/  IADD3 R4, R2, 0x28, RZ ;  /* 0x0000002802047810 */ /* 0x000fe40007ffe0ff */
[----:B------:R-:W-:Y:S02]  /*7090*/  LEA.HI.X.SX32 R31, R6, R3, 0x2, P6 ;  /* 0x00000003061f7211 */ /* 0x000fe400030f16ff */
[C---:B------:R-:W-:Y:S02]  /*70a0*/  LEA R20, P6, R5.reuse, R0, 0x2 ;  /* 0x0000000005147211 */ /* 0x040fe400078c10ff */
[----:B-1----:R-:W-:Y:S01]  /*70b0*/  IADD3 R29, R5, c[0x0][0x198], RZ ;  /* 0x00006600051d7a10 */ /* 0x002fe20007ffe0ff */
[----:B-----5:R1:W-:Y:S01]  /*70c0*/  @P3 STG.E [R30.64], R12 ;  /* 0x0000000c1e003986 */ /* 0x0203e2000c101904 */
[----:B------:R-:W-:-:S02]  /*70d0*/  ISETP.LT.AND P2, PT, R4, c[0x0][0x17c], !P0 ;  /* 0x00005f0004007a0c */ /* 0x000fc40004741270 */
[----:B------:R-:W-:Y:S02]  /*70e0*/  LEA.HI.X.SX32 R21, R5, R3, 0x2, P6 ;  /* 0x0000000305157211 */ /* 0x000fe400030f16ff */
[C---:B------:R-:W-:Y:S01]  /*70f0*/  IADD3 R32, R29.reuse, c[0x0][0x198], RZ ;  /* 0x000066001d207a10 */ /* 0x040fe20007ffe0ff */
[----:B------:R-:W2:Y:S01]  /*7100*/  LDS.128 R4, [R38+0x1000] ;  /* 0x0010000026047984 */ /* 0x000ea20000000c00 */
[-C--:B------:R-:W-:Y:S02]  /*7110*/  LEA R28, P6, R29, R0.reuse, 0x2 ;  /* 0x000000001d1c7211 */ /* 0x080fe400078c10ff */
[C---:B------:R-:W-:Y:S01]  /*7120*/  IADD3 R25, R2.reuse, 0x29, RZ ;  /* 0x0000002902197810 */ /* 0x040fe20007ffe0ff */
[----:B------:R3:W-:Y:S01]  /*7130*/  @P5 STG.E [R20.64], R13 ;  /* 0x0000000d14005986 */ /* 0x0007e2000c101904 */
[----:B------:R-:W-:Y:S02]  /*7140*/  IADD3 R24, R2, 0x2a, RZ ;  /* 0x0000002a02187810 */ /* 0x000fe40007ffe0ff */
[----:B------:R-:W-:-:S02]  /*7150*/  LEA R16, P3, R32, R0, 0x2 ;  /* 0x0000000020107211 */ /* 0x000fc400078610ff */
[-C--:B------:R-:W-:Y:S02]  /*7160*/  LEA.HI.X.SX32 R29, R29, R3.reuse, 0x2, P6 ;  /* 0x000000031d1d7211 */ /* 0x080fe400030f16ff */
[C---:B-1----:R-:W-:Y:S02]  /*7170*/  IADD3 R12, R32.reuse, c[0x0][0x198], RZ ;  /* 0x00006600200c7a10 */ /* 0x042fe40007ffe0ff */
[----:B------:R-:W-:Y:S01]  /*7180*/  LEA.HI.X.SX32 R17, R32, R3, 0x2, P3 ;  /* 0x0000000320117211 */ /* 0x000fe200018f16ff */
[----:B----4-:R1:W-:Y:S01]  /*7190*/  @P1 STG.E [R28.64], R8 ;  /* 0x000000081c001986 */ /* 0x0103e2000c101904 */
[----:B------:R-:W-:Y:S02]  /*71a0*/  ISETP.LT.AND P5, PT, R25, c[0x0][0x17c], !P0 ;  /* 0x00005f0019007a0c */ /* 0x000fe400047a1270 */
[----:B------:R-:W-:Y:S01]  /*71b0*/  ISETP.LT.AND P3, PT, R24, c[0x0][0x17c], !P0 ;  /* 0x00005f0018007a0c */ /* 0x000fe20004761270 */
[----:B------:R4:W-:Y:S01]  /*71c0*/  @P4 STG.E [R16.64], R9 ;  /* 0x0000000910004986 */ /* 0x0009e2000c101904 */
[----:B------:R-:W-:-:S02]  /*71d0*/  LEA R32, P1, R12, R0, 0x2 ;  /* 0x000000000c207211 */ /* 0x000fc400078210ff */
[----:B------:R-:W-:Y:S01]  /*71e0*/  IADD3 R31, R12, c[0x0][0x198], RZ ;  /* 0x000066000c1f7a10 */ /* 0x000fe20007ffe0ff */
[----:B------:R-:W5:Y:S01]  /*71f0*/  LDS.128 R24, [R37+0x1000] ;  /* 0x0010000025187984 */ /* 0x000f620000000c00 */
[C---:B------:R-:W-:Y:S02]  /*7200*/  IADD3 R30, R2.reuse, 0x2b, RZ ;  /* 0x0000002b021e7810 */ /* 0x040fe40007ffe0ff */
[----:B---3--:R-:W-:Y:S02]  /*7210*/  IADD3 R13, R2, 0x2c, RZ ;  /* 0x0000002c020d7810 */ /* 0x008fe40007ffe0ff */
[----:B------:R-:W-:Y:S02]  /*7220*/  LEA.HI.X.SX32 R33, R12, R3, 0x2, P1 ;  /* 0x000000030c217211 */ /* 0x000fe400008f16ff */
[----:B------:R-:W-:Y:S02]  /*7230*/  LEA R12, P6, R31, R0, 0x2 ;  /* 0x000000001f0c7211 */ /* 0x000fe400078c10ff */
[----:B------:R-:W-:Y:S01]  /*7240*/  ISETP.LT.AND P1, PT, R13, c[0x0][0x17c], !P0 ;  /* 0x00005f000d007a0c */ /* 0x000fe20004721270 */
[----:B------:R-:W-:Y:S01]  /*7250*/  @P2 STG.E [R32.64], R184 ;  /* 0x000000b820002986 */ /* 0x000fe2000c101904 */
[----:B------:R-:W-:-:S02]  /*7260*/  ISETP.LT.AND P4, PT, R30, c[0x0][0x17c], !P0 ;  /* 0x00005f001e007a0c */ /* 0x000fc40004781270 */
[C---:B------:R-:W-:Y:S02]  /*7270*/  IADD3 R21, R31.reuse, c[0x0][0x198], RZ ;  /* 0x000066001f157a10 */ /* 0x040fe40007ffe0ff */
[----:B------:R-:W-:Y:S02]  /*7280*/  LEA.HI.X.SX32 R13, R31, R3, 0x2, P6 ;  /* 0x000000031f0d7211 */ /* 0x000fe400030f16ff */
[----:B------:R-:W3:Y:S01]  /*7290*/  LDS.128 R28, [R36+0x1000] ;  /* 0x00100000241c7984 */ /* 0x000ee20000000c00 */
[C---:B------:R-:W-:Y:S02]  /*72a0*/  IADD3 R34, R21.reuse, c[0x0][0x198], RZ ;  /* 0x0000660015227a10 */ /* 0x040fe40007ffe0ff */
[-C--:B-1----:R-:W-:Y:S01]  /*72b0*/  LEA R8, P2, R21, R0.reuse, 0x2 ;  /* 0x0000000015087211 */ /* 0x082fe200078410ff */
[----:B------:R1:W-:Y:S01]  /*72c0*/  @P5 STG.E [R12.64], R185 ;  /* 0x000000b90c005986 */ /* 0x0003e2000c101904 */
[----:B----4-:R-:W-:Y:S02]  /*72d0*/  IADD3 R17, R2, 0x2d, RZ ;  /* 0x0000002d02117810 */ /* 0x010fe40007ffe0ff */
[----:B------:R-:W-:-:S02]  /*72e0*/  LEA R16, P6, R34, R0, 0x2 ;  /* 0x0000000022107211 */ /* 0x000fc400078c10ff */
[-C--:B------:R-:W-:Y:S02]  /*72f0*/  LEA.HI.X.SX32 R9, R21, R3.reuse, 0x2, P2 ;  /* 0x0000000315097211 */ /* 0x080fe400010f16ff */
[----:B------:R-:W-:Y:S02]  /*7300*/  ISETP.LT.AND P5, PT, R17, c[0x0][0x17c], !P0 ;  /* 0x00005f0011007a0c */ /* 0x000fe400047a1270 */
[C---:B------:R-:W-:Y:S01]  /*7310*/  LEA.HI.X.SX32 R17, R34.reuse, R3, 0x2, P6 ;  /* 0x0000000322117211 */ /* 0x040fe200030f16ff */
[----:B--2---:R-:W-:Y:S01]  /*7320*/  @P3 STG.E [R8.64], R4 ;  /* 0x0000000408003986 */ /* 0x004fe2000c101904 */
[----:B------:R-:W-:Y:S02]  /*7330*/  IADD3 R34, R34, c[0x0][0x198], RZ ;  /* 0x0000660022227a10 */ /* 0x000fe40007ffe0ff */
[----:B------:R-:W-:Y:S01]  /*7340*/  IADD3 R20, R2, 0x2e, RZ ;  /* 0x0000002e02147810 */ /* 0x000fe20007ffe0ff */
[----:B------:R2:W-:Y:S01]  /*7350*/  @P4 STG.E [R16.64], R5 ;  /* 0x0000000510004986 */ /* 0x0005e2000c101904 */
[----:B-1----:R-:W-:-:S02]  /*7360*/  LEA R12, P3, R34, R0, 0x2 ;  /* 0x00000000220c7211 */ /* 0x002fc400078610ff */
[C---:B------:R-:W-:Y:S02]  /*7370*/  IADD3 R33, R34.reuse, c[0x0][0x198], RZ ;  /* 0x0000660022217a10 */ /* 0x040fe40007ffe0ff */
[----:B------:R-:W-:Y:S02]  /*7380*/  LEA.HI.X.SX32 R13, R34, R3, 0x2, P3 ;  /* 0x00000003220d7211 */ /* 0x000fe400018f16ff */
[C---:B------:R-:W-:Y:S02]  /*7390*/  IADD3 R34, R33.reuse, c[0x0][0x198], RZ ;  /* 0x0000660021227a10 */ /* 0x040fe40007ffe0ff */
[----:B------:R-:W-:Y:S01]  /*73a0*/  ISETP.LT.AND P2, PT, R20, c[0x0][0x17c], !P0 ;  /* 0x00005f0014007a0c */ /* 0x000fe20004741270 */
[----:B-----5:R1:W-:Y:S01]  /*73b0*/  @P1 STG.E [R12.64], R24 ;  /* 0x000000180c001986 */ /* 0x0203e2000c101904 */
[----:B------:R-:W-:Y:S02]  /*73c0*/  IADD3 R21, R2, 0x2f, RZ ;  /* 0x0000002f02157810 */ /* 0x000fe40007ffe0ff */
[----:B------:R-:W-:-:S02]  /*73d0*/  LEA R20, P6, R33, R0, 0x2 ;  /* 0x0000000021147211 */ /* 0x000fc400078c10ff */
[C---:B--2---:R-:W-:Y:S02]  /*73e0*/  IADD3 R17, R34.reuse, c[0x0][0x198], RZ ;  /* 0x0000660022117a10 */ /* 0x044fe40007ffe0ff */
[----:B------:R-:W-:Y:S02]  /*73f0*/  ISETP.LT.AND P4, PT, R21, c[0x0][0x17c], !P0 ;  /* 0x00005f0015007a0c */ /* 0x000fe40004781270 */
[----:B------:R-:W-:Y:S02]  /*7400*/  LEA R4, P1, R34, R0, 0x2 ;  /* 0x0000000022047211 */ /* 0x000fe400078210ff */
[----:B------:R-:W-:Y:S02]  /*7410*/  LEA.HI.X.SX32 R21, R33, R3, 0x2, P6 ;  /* 0x0000000321157211 */ /* 0x000fe400030f16ff */
[C---:B------:R-:W-:Y:S02]  /*7420*/  IADD3 R32, R2.reuse, 0x30, RZ ;  /* 0x0000003002207810 */ /* 0x040fe40007ffe0ff */
[----:B------:R-:W-:Y:S01]  /*7430*/  IADD3 R9, R2, 0x31, RZ ;  /* 0x0000003102097810 */ /* 0x000fe20007ffe0ff */
[----:B------:R2:W-:Y:S01]  /*7440*/  @P5 STG.E [R20.64], R25 ;  /* 0x0000001914005986 */ /* 0x0005e2000c101904 */
[----:B-1----:R-:W-:-:S02]  /*7450*/  IADD3 R13, R17, c[0x0][0x198], RZ ;  /* 0x00006600110d7a10 */ /* 0x002fc40007ffe0ff */
[----:B------:R-:W-:Y:S02]  /*7460*/  LEA R8, P6, R17, R0, 0x2 ;  /* 0x0000000011087211 */ /* 0x000fe400078c10ff */
[----:B------:R-:W-:Y:S02]  /*7470*/  LEA.HI.X.SX32 R5, R34, R3, 0x2, P1 ;  /* 0x0000000322057211 */ /* 0x000fe400008f16ff */
[----:B------:R-:W-:Y:S02]  /*7480*/  ISETP.LT.AND P3, PT, R32, c[0x0][0x17c], !P0 ;  /* 0x00005f0020007a0c */ /* 0x000fe40004761270 */
[----:B------:R-:W-:Y:S01]  /*7490*/  IADD3 R16, R2, 0x32, RZ ;  /* 0x0000003202107810 */ /* 0x000fe20007ffe0ff */
[----:B---3--:R-:W-:Y:S01]  /*74a0*/  @P2 STG.E [R4.64], R28 ;  /* 0x0000001c04002986 */ /* 0x008fe2000c101904 */
[----:B------:R-:W-:Y:S02]  /*74b0*/  ISETP.LT.AND P5, PT, R9, c[0x0][0x17c], !P0 ;  /* 0x00005f0009007a0c */ /* 0x000fe400047a1270 */
[----:B--2---:R-:W-:-:S02]  /*74c0*/  IADD3 R21, R13, c[0x0][0x198], RZ ;  /* 0x000066000d157a10 */ /* 0x004fc40007ffe0ff */
[----:B------:R-:W-:Y:S02]  /*74d0*/  LEA.HI.X.SX32 R9, R17, R3, 0x2, P6 ;  /* 0x0000000311097211 */ /* 0x000fe400030f16ff */
[----:B------:R-:W-:Y:S02]  /*74e0*/  ISETP.LT.AND P1, PT, R16, c[0x0][0x17c], !P0 ;  /* 0x00005f0010007a0c */ /* 0x000fe40004721270 */
[-C--:B------:R-:W-:Y:S01]  /*74f0*/  LEA R12, P2, R13, R0.reuse, 0x2 ;  /* 0x000000000d0c7211 */ /* 0x080fe200078410ff */
[----:B------:R1:W-:Y:S01]  /*7500*/  @P4 STG.E [R8.64], R29 ;  /* 0x0000001d08004986 */ /* 0x0003e2000c101904 */
[----:B------:R-:W-:Y:S02]  /*7510*/  IADD3 R17, R2, 0x33, RZ ;  /* 0x0000003302117810 */ /* 0x000fe40007ffe0ff */
[C---:B------:R-:W-:Y:S02]  /*7520*/  LEA R16, P6, R21.reuse, R0, 0x2 ;  /* 0x0000000015107211 */ /* 0x040fe400078c10ff */
[----:B------:R-:W-:-:S02]  /*7530*/  IADD3 R24, R21, c[0x0][0x198], RZ ;  /* 0x0000660015187a10 */ /* 0x000fc40007ffe0ff */
[-C--:B------:R-:W-:Y:S02]  /*7540*/  LEA.HI.X.SX32 R13, R13, R3.reuse, 0x2, P2 ;  /* 0x000000030d0d7211 */ /* 0x080fe400010f16ff */
[----:B------:R-:W-:Y:S02]  /*7550*/  ISETP.LT.AND P4, PT, R17, c[0x0][0x17c], !P0 ;  /* 0x00005f0011007a0c */ /* 0x000fe40004781270 */
[----:B------:R-:W-:Y:S01]  /*7560*/  LEA.HI.X.SX32 R17, R21, R3, 0x2, P6 ;  /* 0x0000000315117211 */ /* 0x000fe200030f16ff */
[----:B------:R2:W-:Y:S01]  /*7570*/  @P3 STG.E [R12.64], R22 ;  /* 0x000000160c003986 */ /* 0x0005e2000c101904 */
[----:B------:R-:W-:Y:S02]  /*7580*/  IADD3 R21, R24, c[0x0][0x198], RZ ;  /* 0x0000660018157a10 */ /* 0x000fe40007ffe0ff */
[----:B-1----:R-:W-:Y:S01]  /*7590*/  IADD3 R9, R2, 0x35, RZ ;  /* 0x0000003502097810 */ /* 0x002fe20007ffe0ff */
[----:B------:R1:W-:Y:S01]  /*75a0*/  @P5 STG.E [R16.64], R23 ;  /* 0x0000001710005986 */ /* 0x0003e2000c101904 */
[----:B------:R-:W-:-:S02]  /*75b0*/  LEA R4, P3, R24, R0, 0x2 ;  /* 0x0000000018047211 */ /* 0x000fc400078610ff */
[----:B------:R-:W-:Y:S02]  /*75c0*/  LEA R8, P6, R21, R0, 0x2 ;  /* 0x0000000015087211 */ /* 0x000fe400078c10ff */
[----:B------:R-:W-:Y:S02]  /*75d0*/  IADD3 R20, R2, 0x34, RZ ;  /* 0x0000003402147810 */ /* 0x000fe40007ffe0ff */
[----:B------:R-:W-:Y:S02]  /*75e0*/  ISETP.LT.AND P5, PT, R9, c[0x0][0x17c], !P0 ;  /* 0x00005f0009007a0c */ /* 0x000fe400047a1270 */
[-C--:B------:R-:W-:Y:S02]  /*75f0*/  LEA.HI.X.SX32 R5, R24, R3.reuse, 0x2, P3 ;  /* 0x0000000318057211 */ /* 0x080fe400018f16ff */
[C---:B------:R-:W-:Y:S02]  /*7600*/  LEA.HI.X.SX32 R9, R21.reuse, R3, 0x2, P6 ;  /* 0x0000000315097211 */ /* 0x040fe400030f16ff */
[----:B------:R-:W-:Y:S01]  /*7610*/  IADD3 R21, R21, c[0x0][0x198], RZ ;  /* 0x0000660015157a10 */ /* 0x000fe20007ffe0ff */
[----:B------:R-:W-:Y:S01]  /*7620*/  @P1 STG.E [R4.64], R18 ;  /* 0x0000001204001986 */ /* 0x000fe2000c101904 */
[----:B------:R-:W-:-:S02]  /*7630*/  ISETP.LT.AND P2, PT, R20, c[0x0][0x17c], !P0 ;  /* 0x00005f0014007a0c */ /* 0x000fc40004741270 */
[C---:B--2---:R-:W-:Y:S01]  /*7640*/  IADD3 R22, R21.reuse, c[0x0][0x198], RZ ;  /* 0x0000660015167a10 */ /* 0x044fe20007ffe0ff */
[----:B------:R2:W-:Y:S01]  /*7650*/  @P4 STG.E [R8.64], R19 ;  /* 0x0000001308004986 */ /* 0x0005e2000c101904 */
[CC--:B------:R-:W-:Y:S02]  /*7660*/  LEA R12, P1, R21.reuse, R0.reuse, 0x2 ;  /* 0x00000000150c7211 */ /* 0x0c0fe400078210ff */
[----:B-1----:R-:W-:Y:S02]  /*7670*/  IADD3 R17, R2, 0x37, RZ ;  /* 0x0000003702117810 */ /* 0x002fe40007ffe0ff */
[C---:B------:R-:W-:Y:S02]  /*7680*/  LEA R16, P6, R22.reuse, R0, 0x2 ;  /* 0x0000000016107211 */ /* 0x040fe400078c10ff */
[----:B------:R-:W-:Y:S02]  /*7690*/  LEA.HI.X.SX32 R13, R21, R3, 0x2, P1 ;  /* 0x00000003150d7211 */ /* 0x000fe400008f16ff */
[----:B------:R-:W-:-:S02]  /*76a0*/  IADD3 R21, R22, c[0x0][0x198], RZ ;  /* 0x0000660016157a10 */ /* 0x000fc40007ffe0ff */
[----:B------:R-:W-:Y:S01]  /*76b0*/  ISETP.LT.AND P4, PT, R17, c[0x0][0x17c], !P0 ;  /* 0x00005f0011007a0c */ /* 0x000fe20004781270 */
[----:B------:R-:W-:Y:S01]  /*76c0*/  @P2 STG.E [R12.64], R14 ;  /* 0x0000000e0c002986 */ /* 0x000fe2000c101904 */
[----:B------:R-:W-:Y:S02]  /*76d0*/  LEA.HI.X.SX32 R17, R22, R3, 0x2, P6 ;  /* 0x0000000316117211 */ /* 0x000fe400030f16ff */
[C---:B--2---:R-:W-:Y:S02]  /*76e0*/  IADD3 R19, R21.reuse, c[0x0][0x198], RZ ;  /* 0x0000660015137a10 */ /* 0x044fe40007ffe0ff */
[C---:B------:R-:W-:Y:S01]  /*76f0*/  IADD3 R20, R2.reuse, 0x36, RZ ;  /* 0x0000003602147810 */ /* 0x040fe20007ffe0ff */
[----:B------:R1:W-:Y:S01]  /*7700*/  @P5 STG.E [R16.64], R15 ;  /* 0x0000000f10005986 */ /* 0x0003e2000c101904 */
[----:B------:R-:W-:Y:S02]  /*7710*/  LEA R4, P2, R21, R0, 0x2 ;  /* 0x0000000015047211 */ /* 0x000fe400078410ff */
[----:B------:R-:W-:-:S02]  /*7720*/  IADD3 R9, R2, 0x39, RZ ;  /* 0x0000003902097810 */ /* 0x000fc40007ffe0ff */
[----:B------:R-:W-:Y:S02]  /*7730*/  LEA R8, P5, R19, R0, 0x2 ;  /* 0x0000000013087211 */ /* 0x000fe400078a10ff */
[----:B------:R-:W-:Y:S02]  /*7740*/  ISETP.LT.AND P3, PT, R20, c[0x0][0x17c], !P0 ;  /* 0x00005f0014007a0c */ /* 0x000fe40004761270 */
[-C--:B------:R-:W-:Y:S02]  /*7750*/  LEA.HI.X.SX32 R5, R21, R3.reuse, 0x2, P2 ;  /* 0x0000000315057211 */ /* 0x080fe400010f16ff */
[----:B------:R-:W-:Y:S02]  /*7760*/  ISETP.LT.AND P2, PT, R9, c[0x0][0x17c], !P0 ;  /* 0x00005f0009007a0c */ /* 0x000fe40004741270 */
[C---:B------:R-:W-:Y:S02]  /*7770*/  LEA.HI.X.SX32 R9, R19.reuse, R3, 0x2, P5 ;  /* 0x0000000313097211 */ /* 0x040fe400028f16ff */
[----:B------:R-:W-:-:S02]  /*7780*/  IADD3 R19, R19, c[0x0][0x198], RZ ;  /* 0x0000660013137a10 */ /* 0x000fc40007ffe0ff */
[C---:B------:R-:W-:Y:S02]  /*7790*/  IADD3 R18, R2.reuse, 0x3a, RZ ;  /* 0x0000003a02127810 */ /* 0x040fe40007ffe0ff */
[----:B------:R-:W-:Y:S01]  /*77a0*/  IADD3 R20, R2, 0x38, RZ ;  /* 0x0000003802147810 */ /* 0x000fe20007ffe0ff */
[----:B------:R-:W-:Y:S01]  /*77b0*/  @P3 STG.E [R4.64], R10 ;  /* 0x0000000a04003986 */ /* 0x000fe2000c101904 */
[----:B-1----:R-:W-:Y:S02]  /*77c0*/  IADD3 R17, R19, c[0x0][0x198], RZ ;  /* 0x0000660013117a10 */ /* 0x002fe40007ffe0ff */
[----:B------:R-:W-:Y:S01]  /*77d0*/  ISETP.LT.AND P5, PT, R18, c[0x0][0x17c], !P0 ;  /* 0x00005f0012007a0c */ /* 0x000fe200047a1270 */
[----:B------:R1:W-:Y:S01]  /*77e0*/  @P4 STG.E [R8.64], R11 ;  /* 0x0000000b08004986 */ /* 0x0003e2000c101904 */
[----:B------:R-:W-:Y:S02]  /*77f0*/  ISETP.LT.AND P1, PT, R20, c[0x0][0x17c], !P0 ;  /* 0x00005f0014007a0c */ /* 0x000fe40004721270 */
[----:B------:R-:W-:-:S02]  /*7800*/  IADD3 R18, R17, c[0x0][0x198], RZ ;  /* 0x0000660011127a10 */ /* 0x000fc40007ffe0ff */
[-C--:B------:R-:W-:Y:S02]  /*7810*/  LEA R12, P3, R19, R0.reuse, 0x2 ;  /* 0x00000000130c7211 */ /* 0x080fe400078610ff */
[C---:B------:R-:W-:Y:S02]  /*7820*/  IADD3 R15, R2.reuse, 0x3b, RZ ;  /* 0x0000003b020f7810 */ /* 0x040fe40007ffe0ff */
[----:B------:R-:W-:Y:S02]  /*7830*/  LEA R14, P6, R17, R0, 0x2 ;  /* 0x00000000110e7211 */ /* 0x000fe400078c10ff */
[----:B------:R-:W-:Y:S02]  /*7840*/  IADD3 R16, R2, 0x3c, RZ ;  /* 0x0000003c02107810 */ /* 0x000fe40007ffe0ff */
[----:B-1----:R-:W-:Y:S02]  /*7850*/  IADD3 R9, R18, c[0x0][0x198], RZ ;  /* 0x0000660012097a10 */ /* 0x002fe40007ffe0ff */
[----:B------:R-:W-:-:S02]  /*7860*/  LEA.HI.X.SX32 R13, R19, R3, 0x2, P3 ;  /* 0x00000003130d7211 */ /* 0x000fc400018f16ff */
[----:B------:R-:W-:Y:S02]  /*7870*/  IADD3 R11, R9, c[0x0][0x198], RZ ;  /* 0x00006600090b7a10 */ /* 0x000fe40007ffe0ff */
[----:B------:R-:W-:Y:S01]  /*7880*/  ISETP.LT.AND P4, PT, R15, c[0x0][0x17c], !P0 ;  /* 0x00005f000f007a0c */ /* 0x000fe20004781270 */
[----:B------:R1:W-:Y:S01]  /*7890*/  @P1 STG.E [R12.64], R186 ;  /* 0x000000ba0c001986 */ /* 0x0003e2000c101904 */
[----:B------:R-:W-:Y:S02]  /*78a0*/  LEA.HI.X.SX32 R15, R17, R3, 0x2, P6 ;  /* 0x00000003110f7211 */ /* 0x000fe400030f16ff */
[----:B------:R-:W-:Y:S02]  /*78b0*/  ISETP.LT.AND P3, PT, R16, c[0x0][0x17c], !P0 ;  /* 0x00005f0010007a0c */ /* 0x000fe40004761270 */
[----:B------:R-:W-:Y:S01]  /*78c0*/  LEA R8, P6, R9, R0, 0x2 ;  /* 0x0000000009087211 */ /* 0x000fe200078c10ff */
[----:B------:R2:W-:Y:S01]  /*78d0*/  @P2 STG.E [R14.64], R187 ;  /* 0x000000bb0e002986 */ /* 0x0005e2000c101904 */
[----:B------:R-:W-:-:S02]  /*78e0*/  IADD3 R16, R11, c[0x0][0x198], RZ ;  /* 0x000066000b107a10 */ /* 0x000fc40007ffe0ff */
[----:B------:R-:W-:Y:S02]  /*78f0*/  IADD3 R5, R2, 0x3d, RZ ;  /* 0x0000003d02057810 */ /* 0x000fe40007ffe0ff */
[-C--:B------:R-:W-:Y:S02]  /*7900*/  LEA R4, P1, R18, R0.reuse, 0x2 ;  /* 0x0000000012047211 */ /* 0x080fe400078210ff */
[-C--:B------:R-:W-:Y:S02]  /*7910*/  LEA.HI.X.SX32 R9, R9, R3.reuse, 0x2, P6 ;  /* 0x0000000309097211 */ /* 0x080fe400030f16ff */
[----:B-1----:R-:W-:Y:S02]  /*7920*/  LEA R12, P6, R16, R0, 0x2 ;  /* 0x00000000100c7211 */ /* 0x002fe400078c10ff */
[----:B------:R-:W-:Y:S02]  /*7930*/  ISETP.LT.AND P2, PT, R5, c[0x0][0x17c], !P0 ;  /* 0x00005f0005007a0c */ /* 0x000fe40004741270 */
[----:B------:R-:W-:-:S02]  /*7940*/  LEA.HI.X.SX32 R5, R18, R3, 0x2, P1 ;  /* 0x0000000312057211 */ /* 0x000fc400008f16ff */
[C---:B------:R-:W-:Y:S02]  /*7950*/  LEA R10, P1, R11.reuse, R0, 0x2 ;  /* 0x000000000b0a7211 */ /* 0x040fe400078210ff */
[----:B--2---:R-:W-:Y:S01]  /*7960*/  IADD3 R15, R16, c[0x0][0x198], RZ ;  /* 0x00006600100f7a10 */ /* 0x004fe20007ffe0ff */
[----:B------:R1:W-:Y:S01]  /*7970*/  @P5 STG.E [R4.64], R6 ;  /* 0x0000000604005986 */ /* 0x0003e2000c101904 */
[----:B------:R-:W-:Y:S02]  /*7980*/  IADD3 R18, R2, 0x3e, RZ ;  /* 0x0000003e02127810 */ /* 0x000fe40007ffe0ff */
[-C--:B------:R-:W-:Y:S01]  /*7990*/  LEA.HI.X.SX32 R13, R16, R3.reuse, 0x2, P6 ;  /* 0x00000003100d7211 */ /* 0x080fe200030f16ff */
[----:B------:R1:W-:Y:S01]  /*79a0*/  @P4 STG.E [R8.64], R7 ;  /* 0x0000000708004986 */ /* 0x0003e2000c101904 */
[----:B------:R-:W-:Y:S02]  /*79b0*/  IADD3 R16, R2, 0x3f, RZ ;  /* 0x0000003f02107810 */ /* 0x000fe40007ffe0ff */
[----:B------:R-:W-:-:S02]  /*79c0*/  LEA.HI.X.SX32 R11, R11, R3, 0x2, P1 ;  /* 0x000000030b0b7211 */ /* 0x000fc400008f16ff */
[----:B------:R-:W-:Y:S02]  /*79d0*/  ISETP.LT.AND P1, PT, R18, c[0x0][0x17c], !P0 ;  /* 0x00005f0012007a0c */ /* 0x000fe40004721270 */
[----:B------:R-:W-:Y:S01]  /*79e0*/  ISETP.LT.AND P0, PT, R16, c[0x0][0x17c], !P0 ;  /* 0x00005f0010007a0c */ /* 0x000fe20004701270 */
[----:B------:R1:W-:Y:S01]  /*79f0*/  @P3 STG.E [R10.64], R26 ;  /* 0x0000001a0a003986 */ /* 0x0003e2000c101904 */
[CC--:B------:R-:W-:Y:S02]  /*7a00*/  LEA R14, P6, R15.reuse, R0.reuse, 0x2 ;  /* 0x000000000f0e7211 */ /* 0x0c0fe400078c10ff */
[C---:B------:R-:W-:Y:S01]  /*7a10*/  IADD3 R17, R15.reuse, c[0x0][0x198], RZ ;  /* 0x000066000f117a10 */ /* 0x040fe20007ffe0ff */
[----:B------:R1:W-:Y:S01]  /*7a20*/  @P2 STG.E [R12.64], R27 ;  /* 0x0000001b0c002986 */ /* 0x0003e2000c101904 */
[----:B------:R-:W-:Y:S02]  /*7a30*/  LEA.HI.X.SX32 R15, R15, R3, 0x2, P6 ;  /* 0x000000030f0f7211 */ /* 0x000fe400030f16ff */
[----:B------:R-:W-:-:S03]  /*7a40*/  LEA R2, P6, R17, R0, 0x2 ;  /* 0x0000000011027211 */ /* 0x000fc600078c10ff */
[----:B------:R1:W-:Y:S01]  /*7a50*/  @P1 STG.E [R14.64], R30 ;  /* 0x0000001e0e001986 */ /* 0x0003e2000c101904 */
[----:B------:R-:W-:Y:S01]  /*7a60*/  LEA.HI.X.SX32 R3, R17, R3, 0x2, P6 ;  /* 0x0000000311037211 */ /* 0x000fe200030f16ff */
[----:B------:R-:W-:Y:S08]  /*7a70*/  @!P0 EXIT ;  /* 0x000000000000894d */ /* 0x000ff00003800000 */
[----:B------:R-:W-:Y:S01]  /*7a80*/  STG.E [R2.64], R31 ;  /* 0x0000001f02007986 */ /* 0x000fe2000c101904 */
[----:B------:R-:W-:Y:S05]  /*7a90*/  EXIT ;  /* 0x000000000000794d */ /* 0x000fea0003800000 */
.L_x_3:
[----:B------:R-:W-:-:S00]  /*7aa0*/  BRA `(.L_x_3) ;  /* 0xfffffff000007947 */ /* 0x000fc0000383ffff */
[----:B------:R-:W-:-:S00]  /*7ab0*/  NOP ;  /* 0x0000000000007918 */ /* 0x000fc00000000000 */
        /* <DEDUP_REMOVED lines=12> */
.L_x_4:


//--------------------- .nv.shared.matmul_kernel  --------------------------
	.section	.nv.shared.matmul_kernel,"aw",@nobits
	.sectionflags	@""
	.align	16
